	.headerflags	@"EF_CUDA_TEXMODE_UNIFIED EF_CUDA_64BIT_ADDRESS EF_CUDA_ACCELERATORS EF_CUDA_SM90 EF_CUDA_VIRTUAL_SM(EF_CUDA_SM90)"
	.elftype	@"ET_EXEC"


//--------------------- .nv.info                  --------------------------
	.section	.nv.info,"",@"SHT_CUDA_INFO"
	.align	4


	//----- nvinfo : EIATTR_REGCOUNT
	.align		4
        /*0000*/ 	.byte	0x04, 0x2f
        /*0002*/ 	.short	(.L_2 - .L_1)
	.align		4
.L_1:
        /*0004*/ 	.word	index@(triton_)
        /*0008*/ 	.word	0x000000ff


	//----- nvinfo : EIATTR_MIN_STACK_SIZE
	.align		4
.L_2:
        /*000c*/ 	.byte	0x04, 0x12
        /*000e*/ 	.short	(.L_4 - .L_3)
	.align		4
.L_3:
        /*0010*/ 	.word	index@(triton_)
        /*0014*/ 	.word	0x00000040


	//----- nvinfo : EIATTR_FRAME_SIZE
	.align		4
.L_4:
        /*0018*/ 	.byte	0x04, 0x11
        /*001a*/ 	.short	(.L_6 - .L_5)
	.align		4
.L_5:
        /*001c*/ 	.word	index@(triton_)
        /*0020*/ 	.word	0x00000040


	//----- nvinfo : EIATTR_MIN_STACK_SIZE
	.align		4
.L_6:
        /*0024*/ 	.byte	0x04, 0x12
        /*0026*/ 	.short	(.L_8 - .L_7)
	.align		4
.L_7:
        /*0028*/ 	.word	index@(triton_)
        /*002c*/ 	.word	0x00000040
.L_8:


//--------------------- .nv.info.triton_          --------------------------
	.section	.nv.info.triton_,"",@"SHT_CUDA_INFO"
	.sectionflags	@""
	.align	4


	//----- nvinfo : EIATTR_CUDA_API_VERSION
	.align		4
        /*0000*/ 	.byte	0x04, 0x37
        /*0002*/ 	.short	(.L_10 - .L_9)
.L_9:
        /*0004*/ 	.word	0x0000007c


	//----- nvinfo : EIATTR_KPARAM_INFO
	.align		4
.L_10:
        /*0008*/ 	.byte	0x04, 0x17
        /*000a*/ 	.short	(.L_12 - .L_11)
.L_11:
        /*000c*/ 	.word	0x00000000
        /*0010*/ 	.short	0x0004
        /*0012*/ 	.short	0x0020
        /*0014*/ 	.byte	0x00, 0xf0, 0x11, 0x00


	//----- nvinfo : EIATTR_KPARAM_INFO
	.align		4
.L_12:
        /*0018*/ 	.byte	0x04, 0x17
        /*001a*/ 	.short	(.L_14 - .L_13)
.L_13:
        /*001c*/ 	.word	0x00000000
        /*0020*/ 	.short	0x0003
        /*0022*/ 	.short	0x0018
        /*0024*/ 	.byte	0x00, 0xf0, 0x21, 0x00


	//----- nvinfo : EIATTR_KPARAM_INFO
	.align		4
.L_14:
        /*0028*/ 	.byte	0x04, 0x17
        /*002a*/ 	.short	(.L_16 - .L_15)
.L_15:
        /*002c*/ 	.word	0x00000000
        /*0030*/ 	.short	0x0002
        /*0032*/ 	.short	0x0010
        /*0034*/ 	.byte	0x00, 0xf0, 0x21, 0x00


	//----- nvinfo : EIATTR_KPARAM_INFO
	.align		4
.L_16:
        /*0038*/ 	.byte	0x04, 0x17
        /*003a*/ 	.short	(.L_18 - .L_17)
.L_17:
        /*003c*/ 	.word	0x00000000
        /*0040*/ 	.short	0x0001
        /*0042*/ 	.short	0x0008
        /*0044*/ 	.byte	0x00, 0xf0, 0x21, 0x00


	//----- nvinfo : EIATTR_KPARAM_INFO
	.align		4
.L_18:
        /*0048*/ 	.byte	0x04, 0x17
        /*004a*/ 	.short	(.L_20 - .L_19)
.L_19:
        /*004c*/ 	.word	0x00000000
        /*0050*/ 	.short	0x0000
        /*0052*/ 	.short	0x0000
        /*0054*/ 	.byte	0x00, 0xf0, 0x21, 0x00


	//----- nvinfo : EIATTR_SPARSE_MMA_MASK
	.align		4
.L_20:
        /*0058*/ 	.byte	0x03, 0x50
        /*005a*/ 	.short	0x0000


	//----- nvinfo : EIATTR_MAXREG_COUNT
	.align		4
        /*005c*/ 	.byte	0x03, 0x1b
        /*005e*/ 	.short	0x00ff


	//----- nvinfo : EIATTR_COOP_GROUP_MASK_REGIDS
	.align		4
        /*0060*/ 	.byte	0x04, 0x29
        /*0062*/ 	.short	(.L_22 - .L_21)


	//   ....[0]....
.L_21:
        /*0064*/ 	.word	0xffffffff


	//----- nvinfo : EIATTR_COOP_GROUP_INSTR_OFFSETS
	.align		4
.L_22:
        /*0068*/ 	.byte	0x04, 0x28
        /*006a*/ 	.short	(.L_24 - .L_23)


	//   ....[0]....
.L_23:
        /*006c*/ 	.word	0x00001a60


	//----- nvinfo : EIATTR_EXIT_INSTR_OFFSETS
	.align		4
.L_24:
        /*0070*/ 	.byte	0x04, 0x1c
        /*0072*/ 	.short	(.L_26 - .L_25)


	//   ....[0]....
.L_25:
        /*0074*/ 	.word	0x00000050


	//   ....[1]....
        /*0078*/ 	.word	0x000138b0


	//   ....[2]....
        /*007c*/ 	.word	0x000138d0


	//----- nvinfo : EIATTR_MAX_THREADS
	.align		4
.L_26:
        /*0080*/ 	.byte	0x04, 0x05
        /*0082*/ 	.short	(.L_28 - .L_27)
.L_27:
        /*0084*/ 	.word	0x00000080
        /*0088*/ 	.word	0x00000001
        /*008c*/ 	.word	0x00000001


	//----- nvinfo : EIATTR_CRS_STACK_SIZE
	.align		4
.L_28:
        /*0090*/ 	.byte	0x04, 0x1e
        /*0092*/ 	.short	(.L_30 - .L_29)
.L_29:
        /*0094*/ 	.word	0x00000000


	//----- nvinfo : EIATTR_CBANK_PARAM_SIZE
	.align		4
.L_30:
        /*0098*/ 	.byte	0x03, 0x19
        /*009a*/ 	.short	0x0024


	//----- nvinfo : EIATTR_PARAM_CBANK
	.align		4
        /*009c*/ 	.byte	0x04, 0x0a
        /*009e*/ 	.short	(.L_32 - .L_31)
	.align		4
.L_31:
        /*00a0*/ 	.word	index@(.nv.constant0.triton_)
        /*00a4*/ 	.short	0x0210
        /*00a6*/ 	.short	0x0024


	//----- nvinfo : EIATTR_SW_WAR
	.align		4
.L_32:
        /*00a8*/ 	.byte	0x04, 0x36
        /*00aa*/ 	.short	(.L_34 - .L_33)
.L_33:
        /*00ac*/ 	.word	0x00000008
.L_34:


//--------------------- .nv.callgraph             --------------------------
	.section	.nv.callgraph,"",@"SHT_CUDA_CALLGRAPH"
	.align	4
	.sectionentsize	8
	.align		4
        /*0000*/ 	.word	0x00000000
	.align		4
        /*0004*/ 	.word	0xffffffff
	.align		4
        /*0008*/ 	.word	0x00000000
	.align		4
        /*000c*/ 	.word	0xfffffffe
	.align		4
        /*0010*/ 	.word	0x00000000
	.align		4
        /*0014*/ 	.word	0xfffffffd
	.align		4
        /*0018*/ 	.word	0x00000000
	.align		4
        /*001c*/ 	.word	0xfffffffc


//--------------------- .nv.constant4             --------------------------
	.section	.nv.constant4,"a",@progbits
	.align	8
	.align		8
.nv.constant4:
        /*0000*/ 	.dword	_$_str


//--------------------- .text.triton_             --------------------------
	.section	.text.triton_,"ax",@progbits
	.sectionflags	@"SHF_BARRIERS=1"
	.align	128
        .global         triton_
        .type           triton_,@function
        .size           triton_,(.L_x_386 - triton_)
        .other          triton_,@"STO_CUDA_ENTRY STV_DEFAULT"
triton_:
.text.triton_:
[----:B------:R-:W1:Y:S08]  /*0000*/  LDC R1, c[0x0][0x28] ;  /* 0x00000a00ff017b82 */ /* 0x000e700000000800 */
[----:B------:R-:W2:Y:S01]  /*0010*/  LDC R9, c[0x0][0x230] ;  /* 0x00008c00ff097b82 */ /* 0x000ea20000000800 */
[----:B-1----:R-:W-:Y:S01]  /*0020*/  IADD3 R1, R1, -0x40, RZ ;  /* 0xffffffc001017810 */ /* 0x002fe20007ffe0ff */
[----:B--2---:R-:W-:-:S05]  /*0030*/  IMAD R0, R9, 0x3000, RZ ;  /* 0x0000300009007824 */ /* 0x004fca00078e02ff */
[----:B------:R-:W-:-:S13]  /*0040*/  ISETP.NE.AND P0, PT, R0, RZ, PT ;  /* 0x000000ff0000720c */ /* 0x000fda0003f05270 */
[----:B------:R-:W-:Y:S05]  /*0050*/  @!P0 EXIT ;  /* 0x000000000000894d */ /* 0x000fea0003800000 */
[----:B------:R-:W1:Y:S01]  /*0060*/  S2R R8, SR_CTAID.X ;  /* 0x0000000000087919 */ /* 0x000e620000002500 */
[----:B------:R-:W-:Y:S01]  /*0070*/  IADD3 R0, R9, 0x7f, RZ ;  /* 0x0000007f09007810 */ /* 0x000fe20007ffe0ff */
[----:B------:R-:W2:Y:S01]  /*0080*/  S2UR UR4, SR_CgaCtaId ;  /* 0x00000000000479c3 */ /* 0x000ea20000008800 */
[----:B------:R-:W-:Y:S01]  /*0090*/  IABS R35, R9 ;  /* 0x0000000900237213 */ /* 0x000fe20000000000 */
[----:B------:R-:W-:Y:S01]  /*00a0*/  UMOV UR24, 0x400 ;  /* 0x0000040000187882 */ /* 0x000fe20000000000 */
[----:B------:R-:W-:Y:S01]  /*00b0*/  SHF.R.S32.HI R3, RZ, 0x1f, R0 ;  /* 0x0000001fff037819 */ /* 0x000fe20000011400 */
[----:B------:R-:W-:Y:S01]  /*00c0*/  ULDC.64 UR30, c[0x0][0x208] ;  /* 0x00008200001e7ab9 */ /* 0x000fe20000000a00 */
[----:B------:R-:W-:Y:S02]  /*00d0*/  CS2R R88, SRZ ;  /* 0x0000000000587805 */ /* 0x000fe4000001ff00 */
[----:B------:R-:W-:Y:S02]  /*00e0*/  CS2R R90, SRZ ;  /* 0x00000000005a7805 */ /* 0x000fe4000001ff00 */
[----:B------:R-:W-:Y:S01]  /*00f0*/  LEA.HI R3, R3, R0, RZ, 0x7 ;  /* 0x0000000003037211 */ /* 0x000fe200078f38ff */
[----:B------:R-:W3:Y:S01]  /*0100*/  LDC.64 R50, c[0x0][0x218] ;  /* 0x00008600ff327b82 */ /* 0x000ee20000000a00 */
[----:B------:R-:W-:-:S02]  /*0110*/  CS2R R92, SRZ ;  /* 0x00000000005c7805 */ /* 0x000fc4000001ff00 */
[----:B------:R-:W-:Y:S02]  /*0120*/  CS2R R94, SRZ ;  /* 0x00000000005e7805 */ /* 0x000fe4000001ff00 */
[----:B------:R-:W-:Y:S02]  /*0130*/  CS2R R96, SRZ ;  /* 0x0000000000607805 */ /* 0x000fe4000001ff00 */
[----:B------:R-:W-:Y:S02]  /*0140*/  CS2R R98, SRZ ;  /* 0x0000000000627805 */ /* 0x000fe4000001ff00 */
[----:B------:R-:W-:Y:S02]  /*0150*/  CS2R R100, SRZ ;  /* 0x0000000000647805 */ /* 0x000fe4000001ff00 */
[----:B------:R-:W-:Y:S02]  /*0160*/  CS2R R102, SRZ ;  /* 0x0000000000667805 */ /* 0x000fe4000001ff00 */
        /* <DEDUP_REMOVED lines=8> */
[----:B------:R-:W-:Y:S01]  /*01f0*/  CS2R R120, SRZ ;  /* 0x0000000000787805 */ /* 0x000fe2000001ff00 */
[----:B--2---:R-:W-:Y:S01]  /*0200*/  UPRMT UR24, UR4, 0x654, UR24 ;  /* 0x0000065404187896 */ /* 0x004fe20008000018 */
[----:B------:R-:W-:Y:S02]  /*0210*/  CS2R R122, SRZ ;  /* 0x00000000007a7805 */ /* 0x000fe4000001ff00 */
[----:B------:R-:W-:Y:S02]  /*0220*/  CS2R R124, SRZ ;  /* 0x00000000007c7805 */ /* 0x000fe4000001ff00 */
[----:B------:R-:W-:Y:S02]  /*0230*/  CS2R R126, SRZ ;  /* 0x00000000007e7805 */ /* 0x000fe4000001ff00 */
[----:B------:R-:W-:-:S02]  /*0240*/  CS2R R128, SRZ ;  /* 0x0000000000807805 */ /* 0x000fc4000001ff00 */
[----:B------:R-:W-:Y:S01]  /*0250*/  CS2R R130, SRZ ;  /* 0x0000000000827805 */ /* 0x000fe2000001ff00 */
[C---:B-1----:R-:W-:Y:S01]  /*0260*/  IMAD.HI R2, R8.reuse, 0x2aaaaaab, RZ ;  /* 0x2aaaaaab08027827 */ /* 0x042fe200078e02ff */
[----:B------:R-:W-:Y:S02]  /*0270*/  ISETP.GE.AND P1, PT, R8, RZ, PT ;  /* 0x000000ff0800720c */ /* 0x000fe40003f26270 */
[----:B------:R-:W-:Y:S02]  /*0280*/  CS2R R132, SRZ ;  /* 0x0000000000847805 */ /* 0x000fe4000001ff00 */
[----:B------:R-:W-:Y:S02]  /*0290*/  CS2R R134, SRZ ;  /* 0x0000000000867805 */ /* 0x000fe4000001ff00 */
[----:B------:R-:W-:Y:S02]  /*02a0*/  CS2R R136, SRZ ;  /* 0x0000000000887805 */ /* 0x000fe4000001ff00 */
[----:B------:R-:W-:-:S02]  /*02b0*/  SHF.R.U32.HI R5, RZ, 0x1f, R2 ;  /* 0x0000001fff057819 */ /* 0x000fc40000011602 */
[----:B------:R-:W-:Y:S02]  /*02c0*/  CS2R R138, SRZ ;  /* 0x00000000008a7805 */ /* 0x000fe4000001ff00 */
[----:B------:R-:W-:Y:S02]  /*02d0*/  CS2R R140, SRZ ;  /* 0x00000000008c7805 */ /* 0x000fe4000001ff00 */
[----:B------:R-:W-:Y:S02]  /*02e0*/  CS2R R142, SRZ ;  /* 0x00000000008e7805 */ /* 0x000fe4000001ff00 */
[----:B------:R-:W-:Y:S02]  /*02f0*/  LEA.HI.SX32 R5, R2, R5, 0x19 ;  /* 0x0000000502057211 */ /* 0x000fe400078fcaff */
[----:B------:R-:W-:Y:S02]  /*0300*/  CS2R R144, SRZ ;  /* 0x0000000000907805 */ /* 0x000fe4000001ff00 */
[----:B------:R-:W-:-:S02]  /*0310*/  CS2R R146, SRZ ;  /* 0x0000000000927805 */ /* 0x000fc4000001ff00 */
[----:B------:R-:W-:Y:S02]  /*0320*/  CS2R R148, SRZ ;  /* 0x0000000000947805 */ /* 0x000fe4000001ff00 */
[C---:B------:R-:W-:Y:S01]  /*0330*/  SHF.L.U32 R0, R5.reuse, 0x3, RZ ;  /* 0x0000000305007819 */ /* 0x040fe200000006ff */
[----:B------:R-:W-:Y:S01]  /*0340*/  IMAD R13, R5, -0x300, R8 ;  /* 0xfffffd00050d7824 */ /* 0x000fe200078e0208 */
[----:B------:R-:W-:Y:S02]  /*0350*/  CS2R R150, SRZ ;  /* 0x0000000000967805 */ /* 0x000fe4000001ff00 */
[----:B------:R-:W-:Y:S02]  /*0360*/  CS2R R68, SRZ ;  /* 0x0000000000447805 */ /* 0x000fe4000001ff00 */
[----:B------:R-:W-:Y:S02]  /*0370*/  LEA.HI.SX32 R3, R3, -R0, 0x19 ;  /* 0x8000000003037211 */ /* 0x000fe400078fcaff */
[----:B------:R-:W-:-:S02]  /*0380*/  CS2R R70, SRZ ;  /* 0x0000000000467805 */ /* 0x000fc4000001ff00 */
[----:B------:R-:W-:Y:S02]  /*0390*/  CS2R R72, SRZ ;  /* 0x0000000000487805 */ /* 0x000fe4000001ff00 */
[----:B------:R-:W-:Y:S02]  /*03a0*/  CS2R R74, SRZ ;  /* 0x00000000004a7805 */ /* 0x000fe4000001ff00 */
[----:B------:R-:W-:Y:S02]  /*03b0*/  VIMNMX R4, R3, 0x8, PT ;  /* 0x0000000803047848 */ /* 0x000fe40003fe0100 */
[----:B------:R-:W-:Y:S02]  /*03c0*/  CS2R R76, SRZ ;  /* 0x00000000004c7805 */ /* 0x000fe4000001ff00 */
[----:B------:R-:W-:Y:S02]  /*03d0*/  CS2R R78, SRZ ;  /* 0x00000000004e7805 */ /* 0x000fe4000001ff00 */
[----:B------:R-:W-:-:S02]  /*03e0*/  CS2R R80, SRZ ;  /* 0x0000000000507805 */ /* 0x000fc4000001ff00 */
[-C--:B------:R-:W-:Y:S02]  /*03f0*/  IABS R15, R4.reuse ;  /* 0x00000004000f7213 */ /* 0x080fe40000000000 */
[----:B------:R-:W-:Y:S02]  /*0400*/  CS2R R82, SRZ ;  /* 0x0000000000527805 */ /* 0x000fe4000001ff00 */
[-C--:B------:R-:W-:Y:S02]  /*0410*/  IABS R11, R4.reuse ;  /* 0x00000004000b7213 */ /* 0x080fe40000000000 */
[----:B------:R-:W-:Y:S01]  /*0420*/  CS2R R84, SRZ ;  /* 0x0000000000547805 */ /* 0x000fe2000001ff00 */
[----:B------:R-:W1:Y:S01]  /*0430*/  I2F.RP R6, R15 ;  /* 0x0000000f00067306 */ /* 0x000e620000209400 */
[----:B------:R-:W-:Y:S02]  /*0440*/  CS2R R86, SRZ ;  /* 0x0000000000567805 */ /* 0x000fe4000001ff00 */
[----:B------:R-:W-:Y:S01]  /*0450*/  IADD3 R17, RZ, -R11, RZ ;  /* 0x8000000bff117210 */ /* 0x000fe20007ffe0ff */
[----:B------:R-:W-:Y:S01]  /*0460*/  UMOV UR25, 0x1 ;  /* 0x0000000100197882 */ /* 0x000fe20000000000 */
[----:B------:R-:W-:Y:S01]  /*0470*/  LOP3.LUT R11, RZ, R4, RZ, 0x33, !PT ;  /* 0x00000004ff0b7212 */ /* 0x000fe200078e33ff */
[----:B------:R-:W-:Y:S01]  /*0480*/  UMOV UR26, 0xffffffff ;  /* 0xffffffff001a7882 */ /* 0x000fe20000000000 */
[----:B------:R-:W-:Y:S01]  /*0490*/  UMOV UR4, URZ ;  /* 0x0000003f00047c82 */ /* 0x000fe20008000000 */
[----:B------:R-:W-:Y:S01]  /*04a0*/  UMOV UR5, URZ ;  /* 0x0000003f00057c82 */ /* 0x000fe20008000000 */
[----:B-1----:R-:W1:Y:S02]  /*04b0*/  MUFU.RCP R6, R6 ;  /* 0x0000000600067308 */ /* 0x002e640000001000 */
[----:B-1----:R-:W-:-:S06]  /*04c0*/  IADD3 R2, R6, 0xffffffe, RZ ;  /* 0x0ffffffe06027810 */ /* 0x002fcc0007ffe0ff */
[----:B------:R-:W1:Y:S08]  /*04d0*/  I2F.RP R6, R35 ;  /* 0x0000002300067306 */ /* 0x000e700000209400 */
[----:B------:R2:W4:Y:S08]  /*04e0*/  F2I.FTZ.U32.TRUNC.NTZ R3, R2 ;  /* 0x0000000200037305 */ /* 0x000530000021f000 */
[----:B-1----:R-:W1:Y:S01]  /*04f0*/  MUFU.RCP R6, R6 ;  /* 0x0000000600067308 */ /* 0x002e620000001000 */
[----:B--2---:R-:W-:-:S02]  /*0500*/  MOV R2, RZ ;  /* 0x000000ff00027202 */ /* 0x004fc40000000f00 */
[----:B----4-:R-:W-:-:S05]  /*0510*/  IADD3 R10, RZ, -R3, RZ ;  /* 0x80000003ff0a7210 */ /* 0x010fca0007ffe0ff */
[----:B------:R-:W-:Y:S01]  /*0520*/  IMAD R7, R10, R15, RZ ;  /* 0x0000000f0a077224 */ /* 0x000fe200078e02ff */
[----:B------:R-:W-:Y:S02]  /*0530*/  IABS R10, R8 ;  /* 0x00000008000a7213 */ /* 0x000fe40000000000 */
[----:B-1----:R-:W-:Y:S01]  /*0540*/  IADD3 R5, R6, 0xffffffe, RZ ;  /* 0x0ffffffe06057810 */ /* 0x002fe20007ffe0ff */
[----:B------:R-:W-:Y:S01]  /*0550*/  IMAD.HI.U32 R7, R3, R7, R2 ;  /* 0x0000000703077227 */ /* 0x000fe200078e0002 */
[----:B------:R-:W-:Y:S02]  /*0560*/  MOV R3, R10 ;  /* 0x0000000a00037202 */ /* 0x000fe40000000f00 */
[----:B------:R-:W-:Y:S02]  /*0570*/  IABS R8, R13 ;  /* 0x0000000d00087213 */ /* 0x000fe40000000000 */
[----:B------:R-:W1:Y:S01]  /*0580*/  F2I.FTZ.U32.TRUNC.NTZ R5, R5 ;  /* 0x0000000500057305 */ /* 0x000e62000021f000 */
[----:B------:R-:W-:Y:S01]  /*0590*/  IMAD.HI.U32 R2, R7, R3, RZ ;  /* 0x0000000307027227 */ /* 0x000fe200078e00ff */
[----:B------:R-:W-:-:S03]  /*05a0*/  LOP3.LUT R13, R13, R4, RZ, 0x3c, !PT ;  /* 0x000000040d0d7212 */ /* 0x000fc600078e3cff */
[-C--:B------:R-:W-:Y:S01]  /*05b0*/  IMAD R2, R2, R17.reuse, R3 ;  /* 0x0000001102027224 */ /* 0x080fe200078e0203 */
[----:B------:R-:W-:Y:S01]  /*05c0*/  ISETP.GE.AND P3, PT, R13, RZ, PT ;  /* 0x000000ff0d00720c */ /* 0x000fe20003f66270 */
[----:B------:R-:W2:Y:S01]  /*05d0*/  S2R R3, SR_TID.X ;  /* 0x0000000000037919 */ /* 0x000ea20000002100 */
[----:B------:R-:W-:Y:S02]  /*05e0*/  IMAD.HI.U32 R6, R7, R8, RZ ;  /* 0x0000000807067227 */ /* 0x000fe400078e00ff */
[----:B------:R-:W-:Y:S02]  /*05f0*/  ISETP.GT.U32.AND P0, PT, R15, R2, PT ;  /* 0x000000020f00720c */ /* 0x000fe40003f04070 */
[----:B------:R-:W-:-:S05]  /*0600*/  IMAD R8, R6, R17, R8 ;  /* 0x0000001106087224 */ /* 0x000fca00078e0208 */
[----:B------:R-:W-:-:S06]  /*0610*/  ISETP.GT.U32.AND P2, PT, R15, R8, PT ;  /* 0x000000080f00720c */ /* 0x000fcc0003f44070 */
[----:B------:R-:W-:-:S04]  /*0620*/  @!P0 IADD3 R2, R2, -R15, RZ ;  /* 0x8000000f02028210 */ /* 0x000fc80007ffe0ff */
[----:B------:R-:W-:-:S03]  /*0630*/  ISETP.GT.U32.AND P0, PT, R15, R2, PT ;  /* 0x000000020f00720c */ /* 0x000fc60003f04070 */
[----:B------:R-:W-:Y:S02]  /*0640*/  @!P2 IADD3 R8, R8, -R15, RZ ;  /* 0x8000000f0808a210 */ /* 0x000fe40007ffe0ff */
[----:B------:R-:W-:Y:S02]  /*0650*/  @!P2 IADD3 R6, R6, 0x1, RZ ;  /* 0x000000010606a810 */ /* 0x000fe40007ffe0ff */
[----:B--2---:R-:W-:-:S06]  /*0660*/  SHF.R.U32.HI R14, RZ, 0x3, R3 ;  /* 0x00000003ff0e7819 */ /* 0x004fcc0000011603 */
[----:B------:R-:W-:Y:S02]  /*0670*/  @!P0 IADD3 R2, R2, -R15, RZ ;  /* 0x8000000f02028210 */ /* 0x000fe40007ffe0ff */
[----:B------:R-:W-:Y:S02]  /*0680*/  ISETP.NE.AND P0, PT, R4, RZ, PT ;  /* 0x000000ff0400720c */ /* 0x000fe40003f05270 */
[----:B------:R-:W-:Y:S02]  /*0690*/  @!P1 IADD3 R2, -R2, RZ, RZ ;  /* 0x000000ff02029210 */ /* 0x000fe40007ffe1ff */
[----:B------:R-:W-:Y:S02]  /*06a0*/  SGXT.U32 R14, R14, 0x4 ;  /* 0x000000040e0e781a */ /* 0x000fe40000000000 */
[----:B------:R-:W-:Y:S02]  /*06b0*/  SEL R7, R11, R2, !P0 ;  /* 0x000000020b077207 */ /* 0x000fe40004000000 */
[----:B-1----:R-:W-:-:S02]  /*06c0*/  IADD3 R2, RZ, -R5, RZ ;  /* 0x80000005ff027210 */ /* 0x002fc40007ffe0ff */
[----:B------:R-:W-:Y:S02]  /*06d0*/  IADD3 R7, R0, R7, RZ ;  /* 0x0000000700077210 */ /* 0x000fe40007ffe0ff */
[----:B------:R-:W-:Y:S02]  /*06e0*/  MOV R0, R2 ;  /* 0x0000000200007202 */ /* 0x000fe40000000f00 */
[----:B------:R-:W-:Y:S02]  /*06f0*/  SHF.L.U32 R7, R7, 0x7, RZ ;  /* 0x0000000707077819 */ /* 0x000fe400000006ff */
[----:B------:R-:W-:Y:S01]  /*0700*/  MOV R4, RZ ;  /* 0x000000ff00047202 */ /* 0x000fe20000000f00 */
[----:B------:R-:W-:Y:S01]  /*0710*/  IMAD R17, R0, R35, RZ ;  /* 0x0000002300117224 */ /* 0x000fe200078e02ff */
[----:B------:R-:W-:Y:S02]  /*0720*/  LOP3.LUT R16, R7, R14, RZ, 0xfc, !PT ;  /* 0x0000000e07107212 */ /* 0x000fe400078efcff */
[----:B------:R-:W-:Y:S01]  /*0730*/  LOP3.LUT R22, R7, 0x20, R14, 0xfe, !PT ;  /* 0x0000002007167812 */ /* 0x000fe200078efe0e */
[----:B------:R-:W-:Y:S01]  /*0740*/  IMAD.HI.U32 R4, R5, R17, R4 ;  /* 0x0000001105047227 */ /* 0x000fe200078e0004 */
[----:B------:R-:W-:-:S02]  /*0750*/  IABS R2, R16 ;  /* 0x0000001000027213 */ /* 0x000fc40000000000 */
[----:B------:R-:W-:Y:S02]  /*0760*/  LOP3.LUT R17, R7, 0x10, R14, 0xfe, !PT ;  /* 0x0000001007117812 */ /* 0x000fe400078efe0e */
[----:B------:R-:W-:Y:S01]  /*0770*/  ISETP.GE.U32.AND P1, PT, R8, R15, PT ;  /* 0x0000000f0800720c */ /* 0x000fe20003f26070 */
[C---:B------:R-:W-:Y:S01]  /*0780*/  IMAD.HI.U32 R0, R4.reuse, R2, RZ ;  /* 0x0000000204007227 */ /* 0x040fe200078e00ff */
[----:B------:R-:W-:Y:S02]  /*0790*/  IABS R10, R17 ;  /* 0x00000011000a7213 */ /* 0x000fe40000000000 */
[----:B------:R-:W-:Y:S02]  /*07a0*/  IABS R18, R22 ;  /* 0x0000001600127213 */ /* 0x000fe40000000000 */
[----:B------:R-:W-:Y:S01]  /*07b0*/  IADD3 R8, -R0, RZ, RZ ;  /* 0x000000ff00087210 */ /* 0x000fe20007ffe1ff */
[----:B------:R-:W-:Y:S01]  /*07c0*/  IMAD.HI.U32 R0, R4, R10, RZ ;  /* 0x0000000a04007227 */ /* 0x000fe200078e00ff */
[----:B------:R-:W-:-:S02]  /*07d0*/  LOP3.LUT R23, R7, 0x30, R14, 0xfe, !PT ;  /* 0x0000003007177812 */ /* 0x000fc400078efe0e */
[----:B------:R-:W-:Y:S01]  /*07e0*/  ISETP.GE.AND P4, PT, R16, RZ, PT ;  /* 0x000000ff1000720c */ /* 0x000fe20003f86270 */
[C---:B------:R-:W-:Y:S01]  /*07f0*/  IMAD R2, R35.reuse, R8, R2 ;  /* 0x0000000823027224 */ /* 0x040fe200078e0202 */
[----:B------:R-:W-:Y:S01]  /*0800*/  IADD3 R0, -R0, RZ, RZ ;  /* 0x000000ff00007210 */ /* 0x000fe20007ffe1ff */
[C---:B------:R-:W-:Y:S01]  /*0810*/  IMAD.HI.U32 R5, R4.reuse, R18, RZ ;  /* 0x0000001204057227 */ /* 0x040fe200078e00ff */
[----:B------:R-:W-:Y:S02]  /*0820*/  IABS R19, R23 ;  /* 0x0000001700137213 */ /* 0x000fe40000000000 */
[C---:B------:R-:W-:Y:S02]  /*0830*/  ISETP.GT.U32.AND P2, PT, R35.reuse, R2, PT ;  /* 0x000000022300720c */ /* 0x040fe40003f44070 */
[----:B------:R-:W-:Y:S01]  /*0840*/  IADD3 R12, -R5, RZ, RZ ;  /* 0x000000ff050c7210 */ /* 0x000fe20007ffe1ff */
[----:B------:R-:W-:Y:S01]  /*0850*/  IMAD R5, R35, R0, R10 ;  /* 0x0000000023057224 */ /* 0x000fe200078e020a */
[----:B------:R-:W-:Y:S01]  /*0860*/  @P1 IADD3 R6, R6, 0x1, RZ ;  /* 0x0000000106061810 */ /* 0x000fe20007ffe0ff */
[----:B------:R-:W-:Y:S01]  /*0870*/  IMAD.HI.U32 R8, R4, R19, RZ ;  /* 0x0000001304087227 */ /* 0x000fe200078e00ff */
[----:B------:R-:W-:-:S02]  /*0880*/  LOP3.LUT R10, R7, 0x40, R14, 0xfe, !PT ;  /* 0x00000040070a7812 */ /* 0x000fc400078efe0e */
[C---:B------:R-:W-:Y:S01]  /*0890*/  ISETP.GT.U32.AND P1, PT, R35.reuse, R5, PT ;  /* 0x000000052300720c */ /* 0x040fe20003f24070 */
[C---:B------:R-:W-:Y:S01]  /*08a0*/  IMAD R18, R35.reuse, R12, R18 ;  /* 0x0000000c23127224 */ /* 0x040fe200078e0212 */
[----:B------:R-:W-:Y:S02]  /*08b0*/  @!P3 IADD3 R6, -R6, RZ, RZ ;  /* 0x000000ff0606b210 */ /* 0x000fe40007ffe1ff */
[----:B------:R-:W-:Y:S02]  /*08c0*/  IABS R20, R10 ;  /* 0x0000000a00147213 */ /* 0x000fe40000000000 */
[----:B------:R-:W-:Y:S02]  /*08d0*/  ISETP.GT.U32.AND P5, PT, R35, R18, PT ;  /* 0x000000122300720c */ /* 0x000fe40003fa4070 */
[----:B------:R-:W-:Y:S02]  /*08e0*/  @!P2 IADD3 R2, R2, -R35, RZ ;  /* 0x800000230202a210 */ /* 0x000fe40007ffe0ff */
[----:B------:R-:W-:Y:S01]  /*08f0*/  SEL R0, R11, R6, !P0 ;  /* 0x000000060b007207 */ /* 0x000fe20004000000 */
[----:B------:R-:W-:Y:S01]  /*0900*/  IMAD.HI.U32 R6, R4, R20, RZ ;  /* 0x0000001404067227 */ /* 0x000fe200078e00ff */
[----:B------:R-:W-:-:S02]  /*0910*/  IADD3 R8, -R8, RZ, RZ ;  /* 0x000000ff08087210 */ /* 0x000fc40007ffe1ff */
[C---:B------:R-:W-:Y:S02]  /*0920*/  ISETP.GT.U32.AND P3, PT, R35.reuse, R2, PT ;  /* 0x000000022300720c */ /* 0x040fe40003f64070 */
[----:B------:R-:W-:Y:S01]  /*0930*/  IADD3 R6, -R6, RZ, RZ ;  /* 0x000000ff06067210 */ /* 0x000fe20007ffe1ff */
[C---:B------:R-:W-:Y:S01]  /*0940*/  IMAD R19, R35.reuse, R8, R19 ;  /* 0x0000000823137224 */ /* 0x040fe200078e0213 */
[----:B------:R-:W-:Y:S02]  /*0950*/  @!P1 IADD3 R5, R5, -R35, RZ ;  /* 0x8000002305059210 */ /* 0x000fe40007ffe0ff */
[----:B------:R-:W-:Y:S01]  /*0960*/  @!P5 IADD3 R18, R18, -R35, RZ ;  /* 0x800000231212d210 */ /* 0x000fe20007ffe0ff */
[C---:B------:R-:W-:Y:S01]  /*0970*/  IMAD R20, R35.reuse, R6, R20 ;  /* 0x0000000623147224 */ /* 0x040fe200078e0214 */
[C---:B------:R-:W-:Y:S02]  /*0980*/  ISETP.GT.U32.AND P5, PT, R35.reuse, R5, PT ;  /* 0x000000052300720c */ /* 0x040fe40003fa4070 */
[----:B------:R-:W-:-:S02]  /*0990*/  ISETP.GT.U32.AND P2, PT, R35, R19, PT ;  /* 0x000000132300720c */ /* 0x000fc40003f44070 */
[----:B------:R-:W-:Y:S02]  /*09a0*/  ISETP.GE.AND P0, PT, R17, RZ, PT ;  /* 0x000000ff1100720c */ /* 0x000fe40003f06270 */
[----:B------:R-:W-:Y:S02]  /*09b0*/  @!P3 IADD3 R2, R2, -R35, RZ ;  /* 0x800000230202b210 */ /* 0x000fe40007ffe0ff */
[----:B------:R-:W-:Y:S02]  /*09c0*/  ISETP.GT.U32.AND P3, PT, R35, R20, PT ;  /* 0x000000142300720c */ /* 0x000fe40003f64070 */
[----:B------:R-:W-:Y:S02]  /*09d0*/  LOP3.LUT R6, R7, 0x60, R14, 0xfe, !PT ;  /* 0x0000006007067812 */ /* 0x000fe400078efe0e */
[----:B------:R-:W-:Y:S02]  /*09e0*/  LOP3.LUT R12, R7, 0x50, R14, 0xfe, !PT ;  /* 0x00000050070c7812 */ /* 0x000fe400078efe0e */
[----:B------:R-:W-:-:S02]  /*09f0*/  @!P5 IADD3 R5, R5, -R35, RZ ;  /* 0x800000230505d210 */ /* 0x000fc40007ffe0ff */
[----:B------:R-:W-:Y:S02]  /*0a00*/  @!P2 IADD3 R19, R19, -R35, RZ ;  /* 0x800000231313a210 */ /* 0x000fe40007ffe0ff */
[----:B------:R-:W-:Y:S02]  /*0a10*/  ISETP.GE.AND P2, PT, R22, RZ, PT ;  /* 0x000000ff1600720c */ /* 0x000fe40003f46270 */
[----:B------:R-:W-:Y:S02]  /*0a20*/  IABS R22, R6 ;  /* 0x0000000600167213 */ /* 0x000fe40000000000 */
[----:B------:R-:W-:Y:S02]  /*0a30*/  MOV R17, R5 ;  /* 0x0000000500117202 */ /* 0x000fe40000000f00 */
[----:B------:R-:W-:Y:S01]  /*0a40*/  @!P3 IADD3 R20, R20, -R35, RZ ;  /* 0x800000231414b210 */ /* 0x000fe20007ffe0ff */
[----:B------:R-:W-:Y:S01]  /*0a50*/  IMAD.HI.U32 R5, R4, R22, RZ ;  /* 0x0000001604057227 */ /* 0x000fe200078e00ff */
[----:B------:R-:W-:-:S02]  /*0a60*/  @!P0 IADD3 R17, -R17, RZ, RZ ;  /* 0x000000ff11118210 */ /* 0x000fc40007ffe1ff */
[C---:B------:R-:W-:Y:S02]  /*0a70*/  ISETP.GT.U32.AND P0, PT, R35.reuse, R20, PT ;  /* 0x000000142300720c */ /* 0x040fe40003f04070 */
[----:B------:R-:W-:Y:S02]  /*0a80*/  IADD3 R5, -R5, RZ, RZ ;  /* 0x000000ff05057210 */ /* 0x000fe40007ffe1ff */
[----:B------:R-:W-:Y:S02]  /*0a90*/  IABS R21, R12 ;  /* 0x0000000c00157213 */ /* 0x000fe40000000000 */
[C---:B------:R-:W-:Y:S01]  /*0aa0*/  ISETP.GT.U32.AND P6, PT, R35.reuse, R18, PT ;  /* 0x000000122300720c */ /* 0x040fe20003fc4070 */
[C---:B------:R-:W-:Y:S01]  /*0ab0*/  IMAD R22, R35.reuse, R5, R22 ;  /* 0x0000000523167224 */ /* 0x040fe200078e0216 */
[----:B------:R-:W-:Y:S01]  /*0ac0*/  MOV R15, R2 ;  /* 0x00000002000f7202 */ /* 0x000fe20000000f00 */
[----:B------:R-:W-:Y:S01]  /*0ad0*/  IMAD.HI.U32 R8, R4, R21, RZ ;  /* 0x0000001504087227 */ /* 0x000fe200078e00ff */
[----:B------:R-:W-:-:S02]  /*0ae0*/  ISETP.GT.U32.AND P1, PT, R35, R19, PT ;  /* 0x000000132300720c */ /* 0x000fc40003f24070 */
[----:B------:R-:W-:Y:S02]  /*0af0*/  ISETP.GE.AND P3, PT, R6, RZ, PT ;  /* 0x000000ff0600720c */ /* 0x000fe40003f66270 */
[----:B------:R-:W-:Y:S02]  /*0b00*/  @!P0 IADD3 R20, R20, -R35, RZ ;  /* 0x8000002314148210 */ /* 0x000fe40007ffe0ff */
[C---:B------:R-:W-:Y:S02]  /*0b10*/  ISETP.GT.U32.AND P0, PT, R35.reuse, R22, PT ;  /* 0x000000162300720c */ /* 0x040fe40003f04070 */
[----:B------:R-:W-:Y:S02]  /*0b20*/  IADD3 R8, -R8, RZ, RZ ;  /* 0x000000ff08087210 */ /* 0x000fe40007ffe1ff */
[----:B------:R-:W-:Y:S02]  /*0b30*/  LOP3.LUT R6, R7, 0x70, R14, 0xfe, !PT ;  /* 0x0000007007067812 */ /* 0x000fe400078efe0e */
[----:B------:R-:W-:Y:S01]  /*0b40*/  @!P4 IADD3 R15, -R15, RZ, RZ ;  /* 0x000000ff0f0fc210 */ /* 0x000fe20007ffe1ff */
[----:B------:R-:W-:Y:S01]  /*0b50*/  IMAD R21, R35, R8, R21 ;  /* 0x0000000823157224 */ /* 0x000fe200078e0215 */
[----:B------:R-:W-:-:S02]  /*0b60*/  ISETP.GE.AND P4, PT, R23, RZ, PT ;  /* 0x000000ff1700720c */ /* 0x000fc40003f86270 */
[----:B------:R-:W-:Y:S02]  /*0b70*/  IABS R23, R6 ;  /* 0x0000000600177213 */ /* 0x000fe40000000000 */
[----:B------:R-:W-:Y:S02]  /*0b80*/  @!P6 IADD3 R18, R18, -R35, RZ ;  /* 0x800000231212e210 */ /* 0x000fe40007ffe0ff */
[----:B------:R-:W-:Y:S01]  /*0b90*/  @!P0 IADD3 R22, R22, -R35, RZ ;  /* 0x8000002316168210 */ /* 0x000fe20007ffe0ff */
[----:B------:R-:W-:Y:S01]  /*0ba0*/  IMAD.HI.U32 R4, R4, R23, RZ ;  /* 0x0000001704047227 */ /* 0x000fe200078e00ff */
[C---:B------:R-:W-:Y:S02]  /*0bb0*/  ISETP.GT.U32.AND P6, PT, R35.reuse, R21, PT ;  /* 0x000000152300720c */ /* 0x040fe40003fc4070 */
[----:B------:R-:W-:Y:S02]  /*0bc0*/  ISETP.GT.U32.AND P0, PT, R35, R22, PT ;  /* 0x000000162300720c */ /* 0x000fe40003f04070 */
[----:B------:R-:W-:-:S02]  /*0bd0*/  @!P1 IADD3 R19, R19, -R35, RZ ;  /* 0x8000002313139210 */ /* 0x000fc40007ffe0ff */
[----:B------:R-:W-:Y:S02]  /*0be0*/  ISETP.GE.AND P1, PT, R12, RZ, PT ;  /* 0x000000ff0c00720c */ /* 0x000fe40003f26270 */
[----:B------:R-:W-:Y:S02]  /*0bf0*/  IADD3 R12, -R4, RZ, RZ ;  /* 0x000000ff040c7210 */ /* 0x000fe40007ffe1ff */
[----:B------:R-:W-:Y:S02]  /*0c00*/  SHF.R.U32.HI R2, RZ, 0x4, R3 ;  /* 0x00000004ff027819 */ /* 0x000fe40000011603 */
[----:B------:R-:W-:Y:S01]  /*0c10*/  SHF.L.U32 R0, R0, 0x7, RZ ;  /* 0x0000000700007819 */ /* 0x000fe200000006ff */
[----:B------:R-:W-:Y:S01]  /*0c20*/  IMAD R23, R35, R12, R23 ;  /* 0x0000000c23177224 */ /* 0x000fe200078e0217 */
[----:B------:R-:W-:Y:S02]  /*0c30*/  @!P6 IADD3 R21, R21, -R35, RZ ;  /* 0x800000231515e210 */ /* 0x000fe40007ffe0ff */
[----:B------:R-:W-:-:S02]  /*0c40*/  @!P0 IADD3 R22, R22, -R35, RZ ;  /* 0x8000002316168210 */ /* 0x000fc40007ffe0ff */
[C---:B------:R-:W-:Y:S02]  /*0c50*/  ISETP.GT.U32.AND P0, PT, R35.reuse, R23, PT ;  /* 0x000000172300720c */ /* 0x040fe40003f04070 */
[----:B------:R-:W-:Y:S02]  /*0c60*/  ISETP.GT.U32.AND P6, PT, R35, R21, PT ;  /* 0x000000152300720c */ /* 0x000fe40003fc4070 */
[----:B------:R-:W-:Y:S02]  /*0c70*/  SGXT.U32 R2, R2, 0x3 ;  /* 0x000000030202781a */ /* 0x000fe40000000000 */
[----:B------:R-:W-:Y:S02]  /*0c80*/  LOP3.LUT R33, R0, R14, RZ, 0xfc, !PT ;  /* 0x0000000e00217212 */ /* 0x000fe400078efcff */
[----:B------:R-:W-:Y:S02]  /*0c90*/  LOP3.LUT R37, R0, 0x10, R14, 0xfe, !PT ;  /* 0x0000001000257812 */ /* 0x000fe400078efe0e */
[----:B------:R-:W-:Y:S01]  /*0ca0*/  LOP3.LUT R39, R0, 0x20, R14, 0xfe, !PT ;  /* 0x0000002000277812 */ /* 0x000fe200078efe0e */
[----:B------:R-:W-:Y:S01]  /*0cb0*/  IMAD.HI R5, R33, 0x2aaaaaab, RZ ;  /* 0x2aaaaaab21057827 */ /* 0x000fe200078e02ff */
[----:B------:R-:W-:-:S02]  /*0cc0*/  LOP3.LUT R41, R0, 0x30, R14, 0xfe, !PT ;  /* 0x0000003000297812 */ /* 0x000fc400078efe0e */
[----:B------:R-:W-:Y:S01]  /*0cd0*/  ISETP.GE.AND P5, PT, R10, RZ, PT ;  /* 0x000000ff0a00720c */ /* 0x000fe20003fa6270 */
[----:B------:R-:W-:Y:S01]  /*0ce0*/  IMAD.HI R10, R39, 0x2aaaaaab, RZ ;  /* 0x2aaaaaab270a7827 */ /* 0x000fe200078e02ff */
[----:B------:R-:W-:Y:S02]  /*0cf0*/  LOP3.LUT R2, R7, R2, RZ, 0xfc, !PT ;  /* 0x0000000207027212 */ /* 0x000fe400078efcff */
[----:B------:R-:W-:Y:S01]  /*0d00*/  LOP3.LUT R49, R0, 0x70, R14, 0xfe, !PT ;  /* 0x0000007000317812 */ /* 0x000fe200078efe0e */
[----:B------:R-:W-:Y:S01]  /*0d10*/  IMAD.HI R7, R37, 0x2aaaaaab, RZ ;  /* 0x2aaaaaab25077827 */ /* 0x000fe200078e02ff */
[----:B------:R-:W-:Y:S02]  /*0d20*/  @!P0 IADD3 R23, R23, -R35, RZ ;  /* 0x8000002317178210 */ /* 0x000fe40007ffe0ff */
[----:B------:R-:W-:Y:S01]  /*0d30*/  @!P6 IADD3 R21, R21, -R35, RZ ;  /* 0x800000231515e210 */ /* 0x000fe20007ffe0ff */
[----:B------:R-:W-:Y:S01]  /*0d40*/  IMAD.HI R25, R41, 0x2aaaaaab, RZ ;  /* 0x2aaaaaab29197827 */ /* 0x000fe200078e02ff */
[----:B------:R-:W-:-:S02]  /*0d50*/  ISETP.GE.AND P6, PT, R6, RZ, PT ;  /* 0x000000ff0600720c */ /* 0x000fc40003fc6270 */
[----:B------:R-:W-:Y:S01]  /*0d60*/  SHF.R.U32.HI R6, RZ, 0x1f, R5 ;  /* 0x0000001fff067819 */ /* 0x000fe20000011605 */
[----:B------:R-:W-:Y:S01]  /*0d70*/  IMAD.HI R31, R49, 0x2aaaaaab, RZ ;  /* 0x2aaaaaab311f7827 */ /* 0x000fe200078e02ff */
[----:B------:R-:W-:Y:S02]  /*0d80*/  SHF.R.U32.HI R8, RZ, 0x1f, R7 ;  /* 0x0000001fff087819 */ /* 0x000fe40000011607 */
[----:B------:R-:W-:Y:S02]  /*0d90*/  SHF.R.U32.HI R11, RZ, 0x1f, R10 ;  /* 0x0000001fff0b7819 */ /* 0x000fe4000001160a */
[----:B------:R-:W-:Y:S02]  /*0da0*/  ISETP.GT.U32.AND P0, PT, R35, R23, PT ;  /* 0x000000172300720c */ /* 0x000fe40003f04070 */
[----:B------:R-:W-:Y:S02]  /*0db0*/  SHF.L.U32 R4, R3, 0x3, RZ ;  /* 0x0000000303047819 */ /* 0x000fe400000006ff */
[----:B------:R-:W-:-:S02]  /*0dc0*/  SHF.R.U32.HI R28, RZ, 0x1f, R25 ;  /* 0x0000001fff1c7819 */ /* 0x000fc40000011619 */
[----:B------:R-:W-:Y:S02]  /*0dd0*/  LEA.HI R16, R5, R6, RZ, 0x15 ;  /* 0x0000000605107211 */ /* 0x000fe400078fa8ff */
[----:B------:R-:W-:Y:S02]  /*0de0*/  LEA.HI R24, R7, R8, RZ, 0x15 ;  /* 0x0000000807187211 */ /* 0x000fe400078fa8ff */
[----:B------:R-:W-:Y:S02]  /*0df0*/  LEA.HI R26, R10, R11, RZ, 0x15 ;  /* 0x0000000b0a1a7211 */ /* 0x000fe400078fa8ff */
[----:B------:R-:W-:Y:S02]  /*0e00*/  SHF.R.U32.HI R34, RZ, 0x1f, R31 ;  /* 0x0000001fff227819 */ /* 0x000fe4000001161f */
[----:B------:R-:W-:Y:S02]  /*0e10*/  LOP3.LUT R13, R4, 0x38, R3, 0x48, !PT ;  /* 0x00000038040d7812 */ /* 0x000fe400078e4803 */
[----:B------:R-:W-:-:S02]  /*0e20*/  LOP3.LUT R5, R14, 0x10, RZ, 0xfc, !PT ;  /* 0x000000100e057812 */ /* 0x000fc400078efcff */
[C---:B------:R-:W-:Y:S02]  /*0e30*/  LOP3.LUT R6, R14.reuse, 0x20, RZ, 0xfc, !PT ;  /* 0x000000200e067812 */ /* 0x040fe400078efcff */
[C---:B------:R-:W-:Y:S02]  /*0e40*/  LOP3.LUT R7, R14.reuse, 0x30, RZ, 0xfc, !PT ;  /* 0x000000300e077812 */ /* 0x040fe400078efcff */
[C---:B------:R-:W-:Y:S02]  /*0e50*/  LOP3.LUT R8, R14.reuse, 0x40, RZ, 0xfc, !PT ;  /* 0x000000400e087812 */ /* 0x040fe400078efcff */
[C---:B------:R-:W-:Y:S02]  /*0e60*/  LOP3.LUT R10, R14.reuse, 0x50, RZ, 0xfc, !PT ;  /* 0x000000500e0a7812 */ /* 0x040fe400078efcff */
[C---:B------:R-:W-:Y:S02]  /*0e70*/  LOP3.LUT R11, R14.reuse, 0x60, RZ, 0xfc, !PT ;  /* 0x000000600e0b7812 */ /* 0x040fe400078efcff */
[----:B------:R-:W-:-:S02]  /*0e80*/  LOP3.LUT R12, R14, 0x70, RZ, 0xfc, !PT ;  /* 0x000000700e0c7812 */ /* 0x000fc400078efcff */
[----:B------:R-:W-:Y:S02]  /*0e90*/  LOP3.LUT R43, R0, 0x40, R14, 0xfe, !PT ;  /* 0x00000040002b7812 */ /* 0x000fe400078efe0e */
[----:B------:R-:W-:Y:S02]  /*0ea0*/  LEA.HI R28, R25, R28, RZ, 0x15 ;  /* 0x0000001c191c7211 */ /* 0x000fe400078fa8ff */
[----:B------:R-:W-:Y:S02]  /*0eb0*/  LEA.HI R34, R31, R34, RZ, 0x15 ;  /* 0x000000221f227211 */ /* 0x000fe400078fa8ff */
[-C--:B------:R-:W-:Y:S01]  /*0ec0*/  LEA R5, R5, R13.reuse, 0x6 ;  /* 0x0000000d05057211 */ /* 0x080fe200078e30ff */
[----:B------:R-:W-:Y:S01]  /*0ed0*/  IMAD R31, R28, -0x3000, R41 ;  /* 0xffffd0001c1f7824 */ /* 0x000fe200078e0229 */
[-C--:B------:R-:W-:Y:S01]  /*0ee0*/  LEA R6, R6, R13.reuse, 0x6 ;  /* 0x0000000d06067211 */ /* 0x080fe200078e30ff */
[----:B------:R-:W-:Y:S01]  /*0ef0*/  IMAD R41, R34, -0x3000, R49 ;  /* 0xffffd00022297824 */ /* 0x000fe200078e0231 */
[----:B------:R-:W-:-:S02]  /*0f00*/  LEA R7, R7, R13, 0x6 ;  /* 0x0000000d07077211 */ /* 0x000fc400078e30ff */
[-C--:B------:R-:W-:Y:S02]  /*0f10*/  LEA R8, R8, R13.reuse, 0x6 ;  /* 0x0000000d08087211 */ /* 0x080fe400078e30ff */
[-C--:B------:R-:W-:Y:S02]  /*0f20*/  LEA R10, R10, R13.reuse, 0x6 ;  /* 0x0000000d0a0a7211 */ /* 0x080fe400078e30ff */
[-C--:B------:R-:W-:Y:S02]  /*0f30*/  LEA R11, R11, R13.reuse, 0x6 ;  /* 0x0000000d0b0b7211 */ /* 0x080fe400078e30ff */
[-C--:B------:R-:W-:Y:S02]  /*0f40*/  LEA R12, R12, R13.reuse, 0x6 ;  /* 0x0000000d0c0c7211 */ /* 0x080fe400078e30ff */
[----:B------:R-:W-:Y:S02]  /*0f50*/  LEA R13, R14, R13, 0x6 ;  /* 0x0000000d0e0d7211 */ /* 0x000fe400078e30ff */
[----:B------:R-:W-:-:S02]  /*0f60*/  LOP3.LUT R45, R0, 0x50, R14, 0xfe, !PT ;  /* 0x00000050002d7812 */ /* 0x000fc400078efe0e */
[----:B------:R-:W-:Y:S01]  /*0f70*/  LOP3.LUT R47, R0, 0x60, R14, 0xfe, !PT ;  /* 0x00000060002f7812 */ /* 0x000fe200078efe0e */
[----:B------:R-:W-:Y:S01]  /*0f80*/  IMAD.HI R14, R43, 0x2aaaaaab, RZ ;  /* 0x2aaaaaab2b0e7827 */ /* 0x000fe200078e02ff */
[----:B------:R-:W-:Y:S02]  /*0f90*/  @!P0 IADD3 R23, R23, -R35, RZ ;  /* 0x8000002317178210 */ /* 0x000fe40007ffe0ff */
[----:B------:R-:W1:Y:S01]  /*0fa0*/  LDC.64 R34, c[0x0][0x210] ;  /* 0x00008400ff227b82 */ /* 0x000e620000000a00 */
[----:B------:R-:W-:Y:S01]  /*0fb0*/  IMAD.HI R27, R45, 0x2aaaaaab, RZ ;  /* 0x2aaaaaab2d1b7827 */ /* 0x000fe200078e02ff */
[----:B------:R-:W-:Y:S02]  /*0fc0*/  SHF.R.U32.HI R25, RZ, 0x1f, R14 ;  /* 0x0000001fff197819 */ /* 0x000fe4000001160e */
[----:B------:R-:W-:Y:S01]  /*0fd0*/  ISETP.NE.AND P0, PT, R9, RZ, PT ;  /* 0x000000ff0900720c */ /* 0x000fe20003f05270 */
[----:B------:R-:W-:Y:S01]  /*0fe0*/  IMAD.HI R29, R47, 0x2aaaaaab, RZ ;  /* 0x2aaaaaab2f1d7827 */ /* 0x000fe200078e02ff */
[----:B------:R-:W-:-:S02]  /*0ff0*/  SHF.R.U32.HI R30, RZ, 0x1f, R27 ;  /* 0x0000001fff1e7819 */ /* 0x000fc4000001161b */
[----:B------:R-:W-:Y:S01]  /*1000*/  LEA.HI R14, R14, R25, RZ, 0x15 ;  /* 0x000000190e0e7211 */ /* 0x000fe200078fa8ff */
[----:B------:R-:W-:Y:S01]  /*1010*/  IMAD R25, R16, -0x3000, R33 ;  /* 0xffffd00010197824 */ /* 0x000fe200078e0221 */
[----:B------:R-:W-:Y:S02]  /*1020*/  SHF.R.U32.HI R32, RZ, 0x1f, R29 ;  /* 0x0000001fff207819 */ /* 0x000fe4000001161d */
[----:B------:R-:W-:Y:S01]  /*1030*/  LEA.HI R30, R27, R30, RZ, 0x15 ;  /* 0x0000001e1b1e7211 */ /* 0x000fe200078fa8ff */
[----:B------:R-:W-:Y:S01]  /*1040*/  IMAD R33, R14, -0x3000, R43 ;  /* 0xffffd0000e217824 */ /* 0x000fe200078e022b */
[----:B------:R-:W-:Y:S01]  /*1050*/  LEA.HI R32, R29, R32, RZ, 0x15 ;  /* 0x000000201d207211 */ /* 0x000fe200078fa8ff */
[----:B------:R-:W-:Y:S01]  /*1060*/  IMAD R27, R24, -0x3000, R37 ;  /* 0xffffd000181b7824 */ /* 0x000fe200078e0225 */
[----:B------:R-:W-:Y:S01]  /*1070*/  LOP3.LUT R16, RZ, R9, RZ, 0x33, !PT ;  /* 0x00000009ff107212 */ /* 0x000fe200078e33ff */
[----:B------:R-:W-:Y:S01]  /*1080*/  IMAD R29, R26, -0x3000, R39 ;  /* 0xffffd0001a1d7824 */ /* 0x000fe200078e0227 */
[----:B------:R-:W-:Y:S01]  /*1090*/  LOP3.LUT R14, R4, 0x38, RZ, 0xc0, !PT ;  /* 0x00000038040e7812 */ /* 0x000fe200078ec0ff */
[----:B------:R-:W-:Y:S01]  /*10a0*/  IMAD R37, R30, -0x3000, R45 ;  /* 0xffffd0001e257824 */ /* 0x000fe200078e022d */
[----:B------:R-:W-:Y:S01]  /*10b0*/  @!P2 IADD3 R18, -R18, RZ, RZ ;  /* 0x000000ff1212a210 */ /* 0x000fe20007ffe1ff */
[----:B------:R-:W-:Y:S01]  /*10c0*/  IMAD R39, R32, -0x3000, R47 ;  /* 0xffffd00020277824 */ /* 0x000fe200078e022f */
[----:B------:R-:W-:Y:S01]  /*10d0*/  @!P4 IADD3 R19, -R19, RZ, RZ ;  /* 0x000000ff1313c210 */ /* 0x000fe20007ffe1ff */
[--C-:B------:R-:W-:Y:S01]  /*10e0*/  IMAD R43, R27, 0xc00, R14.reuse ;  /* 0x00000c001b2b7824 */ /* 0x100fe200078e020e */
[----:B------:R-:W-:Y:S01]  /*10f0*/  @!P5 IADD3 R20, -R20, RZ, RZ ;  /* 0x000000ff1414d210 */ /* 0x000fe20007ffe1ff */
[--C-:B------:R-:W-:Y:S01]  /*1100*/  IMAD R45, R29, 0xc00, R14.reuse ;  /* 0x00000c001d2d7824 */ /* 0x100fe200078e020e */
[----:B------:R-:W-:Y:S01]  /*1110*/  @!P1 IADD3 R21, -R21, RZ, RZ ;  /* 0x000000ff15159210 */ /* 0x000fe20007ffe1ff */
[--C-:B------:R-:W-:Y:S01]  /*1120*/  IMAD R47, R31, 0xc00, R14.reuse ;  /* 0x00000c001f2f7824 */ /* 0x100fe200078e020e */
[----:B------:R-:W-:Y:S01]  /*1130*/  @!P6 IADD3 R23, -R23, RZ, RZ ;  /* 0x000000ff1717e210 */ /* 0x000fe20007ffe1ff */
[--C-:B------:R-:W-:Y:S01]  /*1140*/  IMAD R49, R33, 0xc00, R14.reuse ;  /* 0x00000c0021317824 */ /* 0x100fe200078e020e */
[C---:B------:R-:W-:Y:S01]  /*1150*/  SEL R15, R16.reuse, R15, !P0 ;  /* 0x0000000f100f7207 */ /* 0x040fe20004000000 */
[--C-:B------:R-:W-:Y:S01]  /*1160*/  IMAD R53, R37, 0xc00, R14.reuse ;  /* 0x00000c0025357824 */ /* 0x100fe200078e020e */
[C---:B------:R-:W-:Y:S01]  /*1170*/  SEL R17, R16.reuse, R17, !P0 ;  /* 0x0000001110117207 */ /* 0x040fe20004000000 */
[--C-:B------:R-:W-:Y:S01]  /*1180*/  IMAD R55, R39, 0xc00, R14.reuse ;  /* 0x00000c0027377824 */ /* 0x100fe200078e020e */
[----:B------:R-:W-:Y:S01]  /*1190*/  @!P3 IADD3 R22, -R22, RZ, RZ ;  /* 0x000000ff1616b210 */ /* 0x000fe20007ffe1ff */
[----:B------:R-:W-:Y:S01]  /*11a0*/  IMAD R57, R41, 0xc00, R14 ;  /* 0x00000c0029397824 */ /* 0x000fe200078e020e */
[C---:B------:R-:W-:Y:S01]  /*11b0*/  SEL R59, R16.reuse, R18, !P0 ;  /* 0x00000012103b7207 */ /* 0x040fe20004000000 */
[----:B---3--:R-:W-:Y:S01]  /*11c0*/  IMAD.WIDE R38, R43, 0x2, R50 ;  /* 0x000000022b267825 */ /* 0x008fe200078e0232 */
[----:B------:R-:W-:-:S02]  /*11d0*/  SEL R61, R16, R19, !P0 ;  /* 0x00000013103d7207 */ /* 0x000fc40004000000 */
[C---:B------:R-:W-:Y:S01]  /*11e0*/  SEL R63, R16.reuse, R20, !P0 ;  /* 0x00000014103f7207 */ /* 0x040fe20004000000 */
[--C-:B------:R-:W-:Y:S01]  /*11f0*/  IMAD R19, R25, 0xc00, R14.reuse ;  /* 0x00000c0019137824 */ /* 0x100fe200078e020e */
[C---:B------:R-:W-:Y:S01]  /*1200*/  SEL R65, R16.reuse, R21, !P0 ;  /* 0x0000001510417207 */ /* 0x040fe20004000000 */
[--C-:B------:R-:W-:Y:S01]  /*1210*/  IMAD R21, R15, 0xc00, R14.reuse ;  /* 0x00000c000f157824 */ /* 0x100fe200078e020e */
[C---:B------:R-:W-:Y:S01]  /*1220*/  SEL R23, R16.reuse, R23, !P0 ;  /* 0x0000001710177207 */ /* 0x040fe20004000000 */
[--C-:B------:R-:W-:Y:S01]  /*1230*/  IMAD R15, R17, 0xc00, R14.reuse ;  /* 0x00000c00110f7824 */ /* 0x100fe200078e020e */
[----:B------:R-:W-:Y:S01]  /*1240*/  SEL R67, R16, R22, !P0 ;  /* 0x0000001610437207 */ /* 0x000fe20004000000 */
[----:B------:R-:W-:Y:S01]  /*1250*/  IMAD R25, R59, 0xc00, R14 ;  /* 0x00000c003b197824 */ /* 0x000fe200078e020e */
[----:B------:R-:W-:Y:S01]  /*1260*/  LEA R59, R7, UR24, 0x1 ;  /* 0x00000018073b7c11 */ /* 0x000fe2000f8e08ff */
[----:B------:R-:W-:Y:S01]  /*1270*/  IMAD.WIDE R40, R45, 0x2, R50 ;  /* 0x000000022d287825 */ /* 0x000fe200078e0232 */
[----:B------:R-:W-:-:S03]  /*1280*/  SHF.R.U32.HI R164, RZ, 0x5, R3 ;  /* 0x00000005ffa47819 */ /* 0x000fc60000011603 */
[----:B------:R-:W-:Y:S01]  /*1290*/  IMAD.WIDE R42, R47, 0x2, R50 ;  /* 0x000000022f2a7825 */ /* 0x000fe200078e0232 */
[----:B------:R-:W-:-:S03]  /*12a0*/  LOP3.LUT R200, R164, 0x7fffffc, RZ, 0xc0, !PT ;  /* 0x07fffffca4c87812 */ /* 0x000fc600078ec0ff */
[----:B------:R-:W-:Y:S01]  /*12b0*/  IMAD R27, R61, 0xc00, R14 ;  /* 0x00000c003d1b7824 */ /* 0x000fe200078e020e */
[----:B------:R-:W-:Y:S01]  /*12c0*/  LEA R61, R8, UR24, 0x1 ;  /* 0x00000018083d7c11 */ /* 0x000fe2000f8e08ff */
[----:B------:R-:W-:-:S04]  /*12d0*/  IMAD.WIDE R44, R49, 0x2, R50 ;  /* 0x00000002312c7825 */ /* 0x000fc800078e0232 */
[----:B------:R-:W-:Y:S01]  /*12e0*/  IMAD.WIDE R46, R53, 0x2, R50 ;  /* 0x00000002352e7825 */ /* 0x000fe200078e0232 */
[----:B------:R-:W-:-:S03]  /*12f0*/  LEA R53, R13, UR24, 0x1 ;  /* 0x000000180d357c11 */ /* 0x000fc6000f8e08ff */
[--C-:B------:R-:W-:Y:S01]  /*1300*/  IMAD R29, R63, 0xc00, R14.reuse ;  /* 0x00000c003f1d7824 */ /* 0x100fe200078e020e */
[----:B------:R-:W-:Y:S01]  /*1310*/  LEA R63, R10, UR24, 0x1 ;  /* 0x000000180a3f7c11 */ /* 0x000fe2000f8e08ff */
[----:B------:R-:W-:Y:S01]  /*1320*/  IMAD R17, R23, 0xc00, R14 ;  /* 0x00000c0017117824 */ /* 0x000fe200078e020e */
[----:B------:R-:W-:Y:S01]  /*1330*/  IADD3 R174, P2, R46, 0x100, RZ ;  /* 0x000001002eae7810 */ /* 0x000fe20007f5e0ff */
[----:B-1----:R-:W-:-:S03]  /*1340*/  IMAD.WIDE R20, R21, 0x2, R34 ;  /* 0x0000000215147825 */ /* 0x002fc600078e0222 */
[----:B------:R-:W-:Y:S01]  /*1350*/  IADD3.X R176, RZ, R47, RZ, P2, !PT ;  /* 0x0000002fffb07210 */ /* 0x000fe200017fe4ff */
[--C-:B------:R-:W-:Y:S01]  /*1360*/  IMAD.WIDE R36, R19, 0x2, R50.reuse ;  /* 0x0000000213247825 */ /* 0x100fe200078e0232 */
[----:B------:R-:W-:Y:S01]  /*1370*/  @!PT LDS RZ, [RZ] ;  /* 0x00000000fffff984 */ /* 0x000fe20000000800 */
[----:B------:R-:W-:Y:S01]  /*1380*/  @!PT LDS RZ, [RZ] ;  /* 0x00000000fffff984 */ /* 0x000fe20000000800 */
[----:B------:R-:W-:Y:S01]  /*1390*/  @!PT LDS RZ, [RZ] ;  /* 0x00000000fffff984 */ /* 0x000fe20000000800 */
[----:B------:R-:W-:Y:S01]  /*13a0*/  LDGSTS.E.BYPASS.128 [R53], desc[UR30][R20.64] ;  /* 0x0000000014357fae */ /* 0x000fe2000b901c5e */
[----:B------:R-:W-:Y:S02]  /*13b0*/  IADD3 R195, P0, R20, 0x100, RZ ;  /* 0x0000010014c37810 */ /* 0x000fe40007f1e0ff */
[----:B------:R-:W-:Y:S01]  /*13c0*/  IMAD.WIDE R48, R55, 0x2, R50 ;  /* 0x0000000237307825 */ /* 0x000fe200078e0232 */
[----:B------:R-:W-:-:S03]  /*13d0*/  LEA R55, R5, UR24, 0x1 ;  /* 0x0000001805377c11 */ /* 0x000fc6000f8e08ff */
[----:B------:R-:W-:Y:S01]  /*13e0*/  IMAD R31, R65, 0xc00, R14 ;  /* 0x00000c00411f7824 */ /* 0x000fe200078e020e */
[----:B------:R-:W-:Y:S01]  /*13f0*/  LEA R65, R11, UR24, 0x1 ;  /* 0x000000180b417c11 */ /* 0x000fe2000f8e08ff */
[----:B------:R-:W-:-:S04]  /*1400*/  IMAD.WIDE R22, R15, 0x2, R34 ;  /* 0x000000020f167825 */ /* 0x000fc800078e0222 */
[----:B------:R-:W-:Y:S01]  /*1410*/  IMAD.WIDE R50, R57, 0x2, R50 ;  /* 0x0000000239327825 */ /* 0x000fe200078e0232 */
[----:B------:R-:W-:Y:S01]  /*1420*/  LEA R57, R6, UR24, 0x1 ;  /* 0x0000001806397c11 */ /* 0x000fe2000f8e08ff */
[----:B------:R-:W-:Y:S01]  /*1430*/  LDGSTS.E.BYPASS.128 [R55], desc[UR30][R22.64] ;  /* 0x0000000016377fae */ /* 0x000fe2000b901c5e */
[----:B------:R-:W-:Y:S01]  /*1440*/  IADD3 R15, P1, R22, 0x100, RZ ;  /* 0x00000100160f7810 */ /* 0x000fe20007f3e0ff */
[----:B------:R-:W-:Y:S01]  /*1450*/  IMAD R33, R67, 0xc00, R14 ;  /* 0x00000c0043217824 */ /* 0x000fe200078e020e */
[----:B------:R-:W-:Y:S01]  /*1460*/  LEA R67, R12, UR24, 0x1 ;  /* 0x000000180c437c11 */ /* 0x000fe2000f8e08ff */
[--C-:B------:R-:W-:Y:S01]  /*1470*/  IMAD.WIDE R24, R25, 0x2, R34.reuse ;  /* 0x0000000219187825 */ /* 0x100fe200078e0222 */
[----:B------:R-:W-:Y:S02]  /*1480*/  IADD3.X R14, RZ, R21, RZ, P0, !PT ;  /* 0x00000015ff0e7210 */ /* 0x000fe400007fe4ff */
[----:B------:R-:W-:Y:S01]  /*1490*/  IADD3.X R16, RZ, R23, RZ, P1, !PT ;  /* 0x00000017ff107210 */ /* 0x000fe20000ffe4ff */
[--C-:B------:R-:W-:Y:S01]  /*14a0*/  IMAD.WIDE R26, R27, 0x2, R34.reuse ;  /* 0x000000021b1a7825 */ /* 0x100fe200078e0222 */
[----:B------:R-:W-:Y:S03]  /*14b0*/  LDGSTS.E.BYPASS.128 [R57], desc[UR30][R24.64] ;  /* 0x0000000018397fae */ /* 0x000fe6000b901c5e */
[----:B------:R-:W-:Y:S01]  /*14c0*/  IMAD.WIDE R28, R29, 0x2, R34 ;  /* 0x000000021d1c7825 */ /* 0x000fe200078e0222 */
[----:B------:R-:W-:Y:S01]  /*14d0*/  LDGSTS.E.BYPASS.128 [R59], desc[UR30][R26.64] ;  /* 0x000000001a3b7fae */ /* 0x000fe2000b901c5e */
[----:B------:R-:W-:-:S02]  /*14e0*/  IADD3 R19, P1, R26, 0x100, RZ ;  /* 0x000001001a137810 */ /* 0x000fc40007f3e0ff */
[--C-:B------:R-:W-:Y:S01]  /*14f0*/  IMAD.WIDE R30, R31, 0x2, R34.reuse ;  /* 0x000000021f1e7825 */ /* 0x100fe200078e0222 */
[----:B------:R-:W-:Y:S01]  /*1500*/  LDGSTS.E.BYPASS.128 [R61], desc[UR30][R28.64] ;  /* 0x000000001c3d7fae */ /* 0x000fe2000b901c5e */
[----:B------:R-:W-:Y:S02]  /*1510*/  IADD3.X R199, RZ, R27, RZ, P1, !PT ;  /* 0x0000001bffc77210 */ /* 0x000fe40000ffe4ff */
[--C-:B------:R-:W-:Y:S01]  /*1520*/  IMAD.WIDE R32, R33, 0x2, R34.reuse ;  /* 0x0000000221207825 */ /* 0x100fe200078e0222 */
[----:B------:R-:W-:Y:S01]  /*1530*/  LDGSTS.E.BYPASS.128 [R63], desc[UR30][R30.64] ;  /* 0x000000001e3f7fae */ /* 0x000fe2000b901c5e */
[----:B------:R-:W-:Y:S02]  /*1540*/  IADD3 R194, P1, R30, 0x100, RZ ;  /* 0x000001001ec27810 */ /* 0x000fe40007f3e0ff */
[----:B------:R-:W-:Y:S01]  /*1550*/  IMAD.WIDE R34, R17, 0x2, R34 ;  /* 0x0000000211227825 */ /* 0x000fe200078e0222 */
[----:B------:R-:W-:Y:S01]  /*1560*/  LDGSTS.E.BYPASS.128 [R65], desc[UR30][R32.64] ;  /* 0x0000000020417fae */ /* 0x000fe2000b901c5e */
[----:B------:R-:W-:-:S02]  /*1570*/  IADD3 R17, P0, R24, 0x100, RZ ;  /* 0x0000010018117810 */ /* 0x000fc40007f1e0ff */
[----:B------:R-:W-:Y:S01]  /*1580*/  IADD3.X R196, RZ, R31, RZ, P1, !PT ;  /* 0x0000001fffc47210 */ /* 0x000fe20000ffe4ff */
[----:B------:R-:W-:Y:S01]  /*1590*/  LDGSTS.E.BYPASS.128 [R67], desc[UR30][R34.64] ;  /* 0x0000000022437fae */ /* 0x000fe2000b901c5e */
[----:B------:R-:W-:Y:S02]  /*15a0*/  IADD3.X R18, RZ, R25, RZ, P0, !PT ;  /* 0x00000019ff127210 */ /* 0x000fe400007fe4ff */
[----:B------:R-:W-:Y:S01]  /*15b0*/  IADD3 R197, P0, R28, 0x100, RZ ;  /* 0x000001001cc57810 */ /* 0x000fe20007f1e0ff */
[----:B------:R-:W0:Y:S01]  /*15c0*/  LDGDEPBAR ;  /* 0x00000000000079af */ /* 0x000e220000000000 */
[----:B------:R-:W-:Y:S02]  /*15d0*/  IADD3 R190, P1, R34, 0x100, RZ ;  /* 0x0000010022be7810 */ /* 0x000fe40007f3e0ff */
[----:B------:R-:W-:Y:S01]  /*15e0*/  IADD3.X R198, RZ, R29, RZ, P0, !PT ;  /* 0x0000001dffc67210 */ /* 0x000fe200007fe4ff */
[----:B------:R-:W-:Y:S01]  /*15f0*/  LDGSTS.E.BYPASS.128 [R53+0xc000], desc[UR30][R36.64] ;  /* 0x0c00000024357fae */ /* 0x000fe2000b901c5e */
[----:B------:R-:W-:-:S02]  /*1600*/  IADD3 R192, P0, R32, 0x100, RZ ;  /* 0x0000010020c07810 */ /* 0x000fc40007f1e0ff */
[----:B------:R-:W-:Y:S01]  /*1610*/  IADD3.X R191, RZ, R35, RZ, P1, !PT ;  /* 0x00000023ffbf7210 */ /* 0x000fe20000ffe4ff */
[----:B------:R-:W-:Y:S01]  /*1620*/  LDGSTS.E.BYPASS.128 [R55+0xc000], desc[UR30][R38.64] ;  /* 0x0c00000026377fae */ /* 0x000fe2000b901c5e */
[----:B------:R-:W-:Y:S02]  /*1630*/  IADD3.X R193, RZ, R33, RZ, P0, !PT ;  /* 0x00000021ffc17210 */ /* 0x000fe400007fe4ff */
[----:B------:R-:W-:Y:S01]  /*1640*/  IADD3 R188, P0, R36, 0x100, RZ ;  /* 0x0000010024bc7810 */ /* 0x000fe20007f1e0ff */
[----:B------:R-:W-:Y:S01]  /*1650*/  LDGSTS.E.BYPASS.128 [R57+0xc000], desc[UR30][R40.64] ;  /* 0x0c00000028397fae */ /* 0x000fe2000b901c5e */
        /* <DEDUP_REMOVED lines=12> */
[----:B------:R-:W-:-:S02]  /*1720*/  IADD3.X R180, RZ, R45, RZ, P0, !PT ;  /* 0x0000002dffb47210 */ /* 0x000fc400007fe4ff */
[----:B------:R-:W-:Y:S01]  /*1730*/  IADD3 R170, P1, R48, 0x100, RZ ;  /* 0x0000010030aa7810 */ /* 0x000fe20007f3e0ff */
[----:B------:R-:W-:Y:S01]  /*1740*/  LDGSTS.E.BYPASS.128 [R67+0xc000], desc[UR30][R50.64] ;  /* 0x0c00000032437fae */ /* 0x000fe2000b901c5e */
[----:B------:R-:W-:Y:S02]  /*1750*/  IADD3 R166, P0, R50, 0x100, RZ ;  /* 0x0000010032a67810 */ /* 0x000fe40007f1e0ff */
[----:B------:R-:W-:Y:S01]  /*1760*/  IADD3.X R172, RZ, R49, RZ, P1, !PT ;  /* 0x00000031ffac7210 */ /* 0x000fe20000ffe4ff */
[----:B------:R-:W0:Y:S01]  /*1770*/  LDGDEPBAR ;  /* 0x00000000000079af */ /* 0x000e220000000000 */
[----:B------:R-:W-:Y:S01]  /*1780*/  IADD3.X R168, RZ, R51, RZ, P0, !PT ;  /* 0x00000033ffa87210 */ /* 0x000fe200007fe4ff */
[----:B------:R-:W-:Y:S06]  /*1790*/  BAR.SYNC.DEFER_BLOCKING 0x0 ;  /* 0x0000000000007b1d */ /* 0x000fec0000010000 */
[----:B------:R-:W-:Y:S01]  /*17a0*/  @!PT LDS RZ, [RZ] ;  /* 0x00000000fffff984 */ /* 0x000fe20000000800 */
[----:B------:R-:W-:Y:S01]  /*17b0*/  @!PT LDS RZ, [RZ] ;  /* 0x00000000fffff984 */ /* 0x000fe20000000800 */
[----:B------:R-:W-:Y:S01]  /*17c0*/  @!PT LDS RZ, [RZ] ;  /* 0x00000000fffff984 */ /* 0x000fe20000000800 */
[----:B------:R1:W-:Y:S04]  /*17d0*/  LDGSTS.E.BYPASS.128 [R53+0x4000], desc[UR30][R20.64+0x80] ;  /* 0x0400008014357fae */ /* 0x0003e8000b901c5e */
[----:B------:R-:W-:Y:S04]  /*17e0*/  LDGSTS.E.BYPASS.128 [R55+0x4000], desc[UR30][R22.64+0x80] ;  /* 0x0400008016377fae */ /* 0x000fe8000b901c5e */
[----:B------:R2:W-:Y:S04]  /*17f0*/  LDGSTS.E.BYPASS.128 [R57+0x4000], desc[UR30][R24.64+0x80] ;  /* 0x0400008018397fae */ /* 0x0005e8000b901c5e */
[----:B------:R3:W-:Y:S01]  /*1800*/  LDGSTS.E.BYPASS.128 [R59+0x4000], desc[UR30][R26.64+0x80] ;  /* 0x040000801a3b7fae */ /* 0x0007e2000b901c5e */
[----:B-1----:R-:W-:-:S03]  /*1810*/  MOV R20, 0xffffffc0 ;  /* 0xffffffc000147802 */ /* 0x002fc60000000f00 */
[----:B------:R1:W-:Y:S04]  /*1820*/  LDGSTS.E.BYPASS.128 [R61+0x4000], desc[UR30][R28.64+0x80] ;  /* 0x040000801c3d7fae */ /* 0x0003e8000b901c5e */
[----:B------:R4:W-:Y:S01]  /*1830*/  LDGSTS.E.BYPASS.128 [R63+0x4000], desc[UR30][R30.64+0x80] ;  /* 0x040000801e3f7fae */ /* 0x0009e2000b901c5e */
[----:B--2---:R-:W-:-:S03]  /*1840*/  CS2R R24, SRZ ;  /* 0x0000000000187805 */ /* 0x004fc6000001ff00 */
[----:B------:R2:W-:Y:S01]  /*1850*/  LDGSTS.E.BYPASS.128 [R65+0x4000], desc[UR30][R32.64+0x80] ;  /* 0x0400008020417fae */ /* 0x0005e2000b901c5e */
[----:B---3--:R-:W-:-:S03]  /*1860*/  CS2R R26, SRZ ;  /* 0x00000000001a7805 */ /* 0x008fc6000001ff00 */
[----:B------:R3:W-:Y:S01]  /*1870*/  LDGSTS.E.BYPASS.128 [R67+0x4000], desc[UR30][R34.64+0x80] ;  /* 0x0400008022437fae */ /* 0x0007e2000b901c5e */
[----:B-1----:R-:W-:-:S03]  /*1880*/  CS2R R28, SRZ ;  /* 0x00000000001c7805 */ /* 0x002fc6000001ff00 */
[----:B------:R-:W0:Y:S01]  /*1890*/  LDGDEPBAR ;  /* 0x00000000000079af */ /* 0x000e220000000000 */
[----:B----4-:R-:W-:-:S03]  /*18a0*/  CS2R R30, SRZ ;  /* 0x00000000001e7805 */ /* 0x010fc6000001ff00 */
[----:B------:R1:W-:Y:S01]  /*18b0*/  LDGSTS.E.BYPASS.128 [R53+0x10000], desc[UR30][R36.64+0x80] ;  /* 0x1000008024357fae */ /* 0x0003e2000b901c5e */
[----:B--2---:R-:W-:-:S03]  /*18c0*/  CS2R R32, SRZ ;  /* 0x0000000000207805 */ /* 0x004fc6000001ff00 */
[----:B------:R2:W-:Y:S01]  /*18d0*/  LDGSTS.E.BYPASS.128 [R55+0x10000], desc[UR30][R38.64+0x80] ;  /* 0x1000008026377fae */ /* 0x0005e2000b901c5e */
[----:B---3--:R-:W-:-:S03]  /*18e0*/  CS2R R34, SRZ ;  /* 0x0000000000227805 */ /* 0x008fc6000001ff00 */
[----:B------:R3:W-:Y:S04]  /*18f0*/  LDGSTS.E.BYPASS.128 [R57+0x10000], desc[UR30][R40.64+0x80] ;  /* 0x1000008028397fae */ /* 0x0007e8000b901c5e */
[----:B------:R4:W-:Y:S01]  /*1900*/  LDGSTS.E.BYPASS.128 [R59+0x10000], desc[UR30][R42.64+0x80] ;  /* 0x100000802a3b7fae */ /* 0x0009e2000b901c5e */
[----:B-1----:R-:W-:Y:S02]  /*1910*/  CS2R R36, SRZ ;  /* 0x0000000000247805 */ /* 0x002fe4000001ff00 */
[----:B------:R-:W-:Y:S01]  /*1920*/  CS2R R52, SRZ ;  /* 0x0000000000347805 */ /* 0x000fe2000001ff00 */
[----:B------:R1:W-:Y:S01]  /*1930*/  LDGSTS.E.BYPASS.128 [R61+0x10000], desc[UR30][R44.64+0x80] ;  /* 0x100000802c3d7fae */ /* 0x0003e2000b901c5e */
[----:B--2---:R-:W-:Y:S02]  /*1940*/  CS2R R38, SRZ ;  /* 0x0000000000267805 */ /* 0x004fe4000001ff00 */
[----:B------:R-:W-:Y:S01]  /*1950*/  CS2R R54, SRZ ;  /* 0x0000000000367805 */ /* 0x000fe2000001ff00 */
[----:B------:R2:W-:Y:S01]  /*1960*/  LDGSTS.E.BYPASS.128 [R63+0x10000], desc[UR30][R46.64+0x80] ;  /* 0x100000802e3f7fae */ /* 0x0005e2000b901c5e */
[----:B---3--:R-:W-:-:S02]  /*1970*/  CS2R R40, SRZ ;  /* 0x0000000000287805 */ /* 0x008fc4000001ff00 */
[----:B------:R-:W-:Y:S01]  /*1980*/  CS2R R56, SRZ ;  /* 0x0000000000387805 */ /* 0x000fe2000001ff00 */
[----:B------:R3:W-:Y:S01]  /*1990*/  LDGSTS.E.BYPASS.128 [R65+0x10000], desc[UR30][R48.64+0x80] ;  /* 0x1000008030417fae */ /* 0x0007e2000b901c5e */
[----:B----4-:R-:W-:Y:S02]  /*19a0*/  CS2R R42, SRZ ;  /* 0x00000000002a7805 */ /* 0x010fe4000001ff00 */
[----:B------:R-:W-:Y:S01]  /*19b0*/  CS2R R58, SRZ ;  /* 0x00000000003a7805 */ /* 0x000fe2000001ff00 */
[----:B------:R4:W-:Y:S01]  /*19c0*/  LDGSTS.E.BYPASS.128 [R67+0x10000], desc[UR30][R50.64+0x80] ;  /* 0x1000008032437fae */ /* 0x0009e2000b901c5e */
[----:B-1----:R-:W-:Y:S02]  /*19d0*/  CS2R R44, SRZ ;  /* 0x00000000002c7805 */ /* 0x002fe4000001ff00 */
[----:B------:R-:W-:Y:S01]  /*19e0*/  CS2R R60, SRZ ;  /* 0x00000000003c7805 */ /* 0x000fe2000001ff00 */
[----:B------:R-:W0:Y:S01]  /*19f0*/  LDGDEPBAR ;  /* 0x00000000000079af */ /* 0x000e220000000000 */
[----:B--2---:R-:W-:-:S02]  /*1a00*/  CS2R R46, SRZ ;  /* 0x00000000002e7805 */ /* 0x004fc4000001ff00 */
[----:B------:R-:W-:Y:S02]  /*1a10*/  CS2R R62, SRZ ;  /* 0x00000000003e7805 */ /* 0x000fe4000001ff00 */
[----:B---3--:R-:W-:Y:S02]  /*1a20*/  CS2R R48, SRZ ;  /* 0x0000000000307805 */ /* 0x008fe4000001ff00 */
[----:B------:R-:W-:Y:S02]  /*1a30*/  CS2R R64, SRZ ;  /* 0x0000000000407805 */ /* 0x000fe4000001ff00 */
[----:B----4-:R-:W-:Y:S02]  /*1a40*/  CS2R R50, SRZ ;  /* 0x0000000000327805 */ /* 0x010fe4000001ff00 */
[----:B------:R-:W-:-:S07]  /*1a50*/  CS2R R66, SRZ ;  /* 0x0000000000427805 */ /* 0x000fce000001ff00 */
.L_x_0:
[----:B------:R-:W1:Y:S01]  /*1a60*/  SHFL.IDX PT, R21, R200, RZ, 0x1f ;  /* 0x00001fffc8157589 */ /* 0x000e6200000e0000 */
[----:B------:R-:W-:Y:S01]  /*1a70*/  UIADD3 UR26, UR26, 0x1, URZ ;  /* 0x000000011a1a7890 */ /* 0x000fe2000fffe03f */
[----:B------:R-:W-:-:S04]  /*1a80*/  DEPBAR.LE SB0, 0x2 ;  /* 0x000080800000791a */ /* 0x000fc80000000000 */
[----:B------:R-:W-:Y:S01]  /*1a90*/  UISETP.GE.AND UP0, UPT, UR26, 0x3, UPT ;  /* 0x000000031a00788c */ /* 0x000fe2000bf06270 */
[----:B------:R-:W-:Y:S01]  /*1aa0*/  BAR.SYNC.DEFER_BLOCKING 0x0 ;  /* 0x0000000000007b1d */ /* 0x000fe20000010000 */
[----:B------:R-:W-:Y:S01]  /*1ab0*/  UIADD3 UR25, UR25, 0x1, URZ ;  /* 0x0000000119197890 */ /* 0x000fe2000fffe03f */
[----:B------:R-:W-:Y:S01]  /*1ac0*/  IADD3 R165, R20, 0x40, RZ ;  /* 0x0000004014a57810 */ /* 0x000fe20007ffe0ff */
[----:B------:R-:W-:Y:S01]  /*1ad0*/  USEL UR26, UR26, URZ, !UP0 ;  /* 0x0000003f1a1a7287 */ /* 0x000fe2000c000000 */
[----:B------:R-:W-:Y:S02]  /*1ae0*/  IADD3 R20, P1, R195, UR4, RZ ;  /* 0x00000004c3147c10 */ /* 0x000fe4000ff3e0ff */
[----:B------:R-:W-:Y:S01]  /*1af0*/  UMOV UR19, 0x40000040 ;  /* 0x4000004000137882 */ /* 0x000fe20000000000 */
[----:B------:R-:W-:Y:S01]  /*1b00*/  UMOV UR12, 0x4000002 ;  /* 0x04000002000c7882 */ /* 0x000fe20000000000 */
[----:B------:R-:W-:Y:S01]  /*1b10*/  UMOV UR13, 0x40000040 ;  /* 0x40000040000d7882 */ /* 0x000fe20000000000 */
[----:B------:R-:W-:Y:S01]  /*1b20*/  UMOV UR9, 0x40000040 ;  /* 0x4000004000097882 */ /* 0x000fe20000000000 */
[----:B------:R-:W-:Y:S01]  /*1b30*/  UMOV UR20, 0x4000006 ;  /* 0x0400000600147882 */ /* 0x000fe20000000000 */
[----:B------:R-:W-:Y:S01]  /*1b40*/  UMOV UR21, 0x40000040 ;  /* 0x4000004000157882 */ /* 0x000fe20000000000 */
[----:B------:R-:W-:-:S02]  /*1b50*/  IADD3 R22, P2, R15, UR4, RZ ;  /* 0x000000040f167c10 */ /* 0x000fc4000ff5e0ff */
[----:B------:R-:W-:Y:S02]  /*1b60*/  ISETP.GE.U32.AND P0, PT, R165, 0xb80, PT ;  /* 0x00000b80a500780c */ /* 0x000fe40003f06070 */
[----:B------:R-:W-:Y:S02]  /*1b70*/  IADD3.X R23, R16, UR5, RZ, P2, !PT ;  /* 0x0000000510177c10 */ /* 0x000fe400097fe4ff */
[----:B-1----:R-:W-:Y:S02]  /*1b80*/  R2UR UR6, R21 ;  /* 0x00000000150672ca */ /* 0x002fe400000e0000 */
[----:B------:R-:W-:Y:S02]  /*1b90*/  IADD3.X R21, R14, UR5, RZ, P1, !PT ;  /* 0x000000050e157c10 */ /* 0x000fe40008ffe4ff */
[----:B------:R-:W-:Y:S01]  /*1ba0*/  IADD3 R152, P1, R17, UR4, RZ ;  /* 0x0000000411987c10 */ /* 0x000fe2000ff3e0ff */
[----:B------:R-:W-:Y:S01]  /*1bb0*/  WARPGROUP.ARRIVE ;  /* 0x00000000000079c5 */ /* 0x000fe20000000000 */
[----:B------:R-:W-:-:S02]  /*1bc0*/  IADD3 R154, P2, R19, UR4, RZ ;  /* 0x00000004139a7c10 */ /* 0x000fc4000ff5e0ff */
[----:B------:R-:W-:Y:S02]  /*1bd0*/  IADD3.X R153, R18, UR5, RZ, P1, !PT ;  /* 0x0000000512997c10 */ /* 0x000fe40008ffe4ff */
[----:B------:R-:W-:-:S03]  /*1be0*/  IADD3 R156, P1, R197, UR4, RZ ;  /* 0x00000004c59c7c10 */ /* 0x000fc6000ff3e0ff */
[----:B------:R-:W-:Y:S01]  /*1bf0*/  USHF.L.U32 UR7, UR6, 0x7, URZ ;  /* 0x0000000706077899 */ /* 0x000fe2000800063f */
[----:B------:R-:W-:Y:S01]  /*1c00*/  IADD3.X R155, R199, UR5, RZ, P2, !PT ;  /* 0x00000005c79b7c10 */ /* 0x000fe200097fe4ff */
[----:B------:R-:W-:Y:S01]  /*1c10*/  ULEA UR6, UR26, UR24, 0xe ;  /* 0x000000181a067291 */ /* 0x000fe2000f8e703f */
[----:B------:R-:W-:Y:S01]  /*1c20*/  IADD3 R158, P2, R194, UR4, RZ ;  /* 0x00000004c29e7c10 */ /* 0x000fe2000ff5e0ff */
[----:B------:R-:W-:Y:S01]  /*1c30*/  ULOP3.LUT UR7, UR7, 0x180, URZ, 0xc0, !UPT ;  /* 0x0000018007077892 */ /* 0x000fe2000f8ec03f */
[----:B------:R-:W-:Y:S01]  /*1c40*/  IADD3.X R157, R198, UR5, RZ, P1, !PT ;  /* 0x00000005c69d7c10 */ /* 0x000fe20008ffe4ff */
[----:B------:R-:W-:Y:S01]  /*1c50*/  USHF.R.U32.HI UR8, URZ, 0x4, UR6 ;  /* 0x000000043f087899 */ /* 0x000fe20008011606 */
[----:B------:R-:W-:Y:S01]  /*1c60*/  IADD3 R160, P1, R192, UR4, RZ ;  /* 0x00000004c0a07c10 */ /* 0x000fe2000ff3e0ff */
[----:B------:R-:W-:Y:S01]  /*1c70*/  UIADD3 UR6, UR6, 0xc000, URZ ;  /* 0x0000c00006067890 */ /* 0x000fe2000fffe03f */
[----:B------:R-:W-:Y:S01]  /*1c80*/  IADD3.X R159, R196, UR5, RZ, P2, !PT ;  /* 0x00000005c49f7c10 */ /* 0x000fe200097fe4ff */
[----:B------:R-:W-:Y:S01]  /*1c90*/  ULOP3.LUT UR8, UR8, 0x3fff, URZ, 0xc0, !UPT ;  /* 0x00003fff08087892 */ /* 0x000fe2000f8ec03f */
[----:B------:R-:W-:Y:S01]  /*1ca0*/  IADD3.X R161, R193, UR5, RZ, P1, !PT ;  /* 0x00000005c1a17c10 */ /* 0x000fe20008ffe4ff */
[----:B------:R-:W-:Y:S01]  /*1cb0*/  USHF.R.U32.HI UR6, URZ, 0x4, UR6 ;  /* 0x000000043f067899 */ /* 0x000fe20008011606 */
[----:B------:R-:W-:Y:S01]  /*1cc0*/  IADD3 R162, P4, R166, UR4, RZ ;  /* 0x00000004a6a27c10 */ /* 0x000fe2000ff9e0ff */
[----:B------:R-:W-:-:S02]  /*1cd0*/  UIADD3 UR28, UP0, UR7, UR8, URZ ;  /* 0x00000008071c7290 */ /* 0x000fc4000ff1e03f */
[----:B------:R-:W-:Y:S01]  /*1ce0*/  ULOP3.LUT UR6, UR6, 0x3fff, URZ, 0xc0, !UPT ;  /* 0x00003fff06067892 */ /* 0x000fe2000f8ec03f */
[----:B------:R-:W-:Y:S01]  /*1cf0*/  IADD3.X R163, R168, UR5, RZ, P4, !PT ;  /* 0x00000005a8a37c10 */ /* 0x000fe2000a7fe4ff */
[----:B------:R-:W-:Y:S02]  /*1d00*/  UIADD3.X UR29, URZ, URZ, URZ, UP0, !UPT ;  /* 0x0000003f3f1d7290 */ /* 0x000fe400087fe43f */
[----:B------:R-:W-:Y:S02]  /*1d10*/  ULOP3.LUT UR18, UR6, 0x4000000, URZ, 0xfc, !UPT ;  /* 0x0400000006127892 */ /* 0x000fe4000f8efc3f */
[----:B------:R-:W-:Y:S02]  /*1d20*/  ULOP3.LUT UR16, UR28, 0x4000000, URZ, 0xfc, !UPT ;  /* 0x040000001c107892 */ /* 0x000fe4000f8efc3f */
[----:B------:R-:W-:Y:S01]  /*1d30*/  ULOP3.LUT UR17, UR29, 0x40000040, URZ, 0xfc, !UPT ;  /* 0x400000401d117892 */ /* 0x000fe2000f8efc3f */
[----:B------:R-:W-:Y:S01]  /*1d40*/  UMOV UR7, URZ ;  /* 0x0000003f00077c82 */ /* 0x000fe20008000000 */
[----:B------:R-:W-:Y:S01]  /*1d50*/  UMOV UR8, 0x4000004 ;  /* 0x0400000400087882 */ /* 0x000fe20000000000 */
[----:B------:R-:W-:-:S02]  /*1d60*/  UIADD3.64 UR14, UR6, UR12, URZ ;  /* 0x0000000c060e7297 */ /* 0x000fc4000fffe03f */
[----:B------:R-:W-:Y:S02]  /*1d70*/  UIADD3.64 UR12, UR28, UR12, URZ ;  /* 0x0000000c1c0c7297 */ /* 0x000fe4000fffe03f */
[----:B------:R-:W-:Y:S02]  /*1d80*/  UIADD3.64 UR10, UR6, UR8, URZ ;  /* 0x00000008060a7297 */ /* 0x000fe4000fffe03f */
[----:B------:R-:W-:Y:S01]  /*1d90*/  HGMMA.64x128x16.F32.BF16 R88, gdesc[UR16], R88 ;  /* 0x01e00000105879f0 */ /* 0x000fe20008701858 */
[----:B------:R-:W-:Y:S01]  /*1da0*/  UIADD3.64 UR8, UR28, UR8, URZ ;  /* 0x000000081c087297 */ /* 0x000fe2000fffe03f */
[----:B------:R-:W-:Y:S01]  /*1db0*/  UMOV UR16, 0x4000200 ;  /* 0x0400020000107882 */ /* 0x000fe20000000000 */
[----:B------:R-:W-:Y:S01]  /*1dc0*/  UMOV UR17, 0x40000040 ;  /* 0x4000004000117882 */ /* 0x000fe20000000000 */
[----:B------:R-:W-:Y:S02]  /*1dd0*/  UIADD3.64 UR22, UR6, UR20, URZ ;  /* 0x0000001406167297 */ /* 0x000fe4000fffe03f */
[----:B------:R-:W-:-:S02]  /*1de0*/  UIADD3.64 UR20, UR28, UR20, URZ ;  /* 0x000000141c147297 */ /* 0x000fc4000fffe03f */
[----:B------:R-:W-:Y:S02]  /*1df0*/  UIADD3.64 UR16, UR28, UR16, URZ ;  /* 0x000000101c107297 */ /* 0x000fe4000fffe03f */
[----:B------:R-:W-:-:S04]  /*1e00*/  UISETP.GE.AND UP0, UPT, UR25, 0x3, UPT ;  /* 0x000000031900788c */ /* 0x000fc8000bf06270 */
[----:B------:R-:W-:-:S04]  /*1e10*/  USEL UR25, UR25, URZ, !UP0 ;  /* 0x0000003f19197287 */ /* 0x000fc8000c000000 */
[----:B------:R-:W-:-:S06]  /*1e20*/  ULEA UR6, UR25, UR24, 0xe ;  /* 0x0000001819067291 */ /* 0x000fcc000f8e703f */
[----:B------:R-:W-:Y:S02]  /*1e30*/  LEA R167, R13, UR6, 0x1 ;  /* 0x000000060da77c11 */ /* 0x000fe4000f8e08ff */
[----:B------:R-:W-:Y:S02]  /*1e40*/  LEA R169, R5, UR6, 0x1 ;  /* 0x0000000605a97c11 */ /* 0x000fe4000f8e08ff */
[----:B------:R-:W-:Y:S02]  /*1e50*/  LEA R171, R6, UR6, 0x1 ;  /* 0x0000000606ab7c11 */ /* 0x000fe4000f8e08ff */
[----:B------:R-:W-:Y:S02]  /*1e60*/  LEA R173, R7, UR6, 0x1 ;  /* 0x0000000607ad7c11 */ /* 0x000fe4000f8e08ff */
[----:B------:R-:W-:Y:S02]  /*1e70*/  LEA R175, R8, UR6, 0x1 ;  /* 0x0000000608af7c11 */ /* 0x000fe4000f8e08ff */
[----:B------:R-:W-:-:S02]  /*1e80*/  LEA R177, R10, UR6, 0x1 ;  /* 0x000000060ab17c11 */ /* 0x000fc4000f8e08ff */
[----:B------:R-:W-:Y:S02]  /*1e90*/  LEA R179, R11, UR6, 0x1 ;  /* 0x000000060bb37c11 */ /* 0x000fe4000f8e08ff */
[----:B------:R-:W-:Y:S01]  /*1ea0*/  LEA R181, R12, UR6, 0x1 ;  /* 0x000000060cb57c11 */ /* 0x000fe2000f8e08ff */
[----:B------:R-:W-:Y:S01]  /*1eb0*/  HGMMA.64x128x16.F32.BF16 R88, gdesc[UR12], R88 ;  /* 0x01e000000c5879f0 */ /* 0x000fe20008701858 */
[----:B------:R-:W-:Y:S01]  /*1ec0*/  UMOV UR12, 0x4000202 ;  /* 0x04000202000c7882 */ /* 0x000fe20000000000 */
[----:B------:R-:W-:Y:S02]  /*1ed0*/  UMOV UR13, 0x40000040 ;  /* 0x40000040000d7882 */ /* 0x000fe40000000000 */
[----:B------:R-:W-:-:S08]  /*1ee0*/  UIADD3.64 UR12, UR28, UR12, URZ ;  /* 0x0000000c1c0c7297 */ /* 0x000fd0000fffe03f */
[----:B------:R-:W-:Y:S01]  /*1ef0*/  HGMMA.64x128x16.F32.BF16 R88, gdesc[UR8], R88 ;  /* 0x01e00000085879f0 */ /* 0x000fe20008701858 */
[----:B------:R-:W-:Y:S01]  /*1f00*/  UMOV UR8, 0x4000204 ;  /* 0x0400020400087882 */ /* 0x000fe20000000000 */
[----:B------:R-:W-:Y:S02]  /*1f10*/  UMOV UR9, 0x40000040 ;  /* 0x4000004000097882 */ /* 0x000fe40000000000 */
[----:B------:R-:W-:-:S08]  /*1f20*/  UIADD3.64 UR8, UR28, UR8, URZ ;  /* 0x000000081c087297 */ /* 0x000fd0000fffe03f */
[----:B------:R-:W-:-:S12]  /*1f30*/  HGMMA.64x128x16.F32.BF16 R88, gdesc[UR20], R88 ;  /* 0x01e00000145879f0 */ /* 0x000fd80008701858 */
[----:B------:R-:W-:Y:S01]  /*1f40*/  HGMMA.64x128x16.F32.BF16 R24, gdesc[UR16], R24 ;  /* 0x01e00000101879f0 */ /* 0x000fe20008701818 */
[----:B------:R-:W-:Y:S01]  /*1f50*/  UMOV UR20, 0x4000206 ;  /* 0x0400020600147882 */ /* 0x000fe20000000000 */
[----:B------:R-:W-:Y:S02]  /*1f60*/  UMOV UR21, 0x40000040 ;  /* 0x4000004000157882 */ /* 0x000fe40000000000 */
[----:B------:R-:W-:-:S08]  /*1f70*/  UIADD3.64 UR20, UR28, UR20, URZ ;  /* 0x000000141c147297 */ /* 0x000fd0000fffe03f */
[----:B------:R-:W-:-:S12]  /*1f80*/  HGMMA.64x128x16.F32.BF16 R24, gdesc[UR12], R24 ;  /* 0x01e000000c1879f0 */ /* 0x000fd80008701818 */
[----:B------:R-:W-:-:S12]  /*1f90*/  HGMMA.64x128x16.F32.BF16 R24, gdesc[UR8], R24 ;  /* 0x01e00000081879f0 */ /* 0x000fd80008701818 */
[----:B------:R-:W-:Y:S03]  /*1fa0*/  HGMMA.64x128x16.F32.BF16 R24, gdesc[UR20], R24, gsb0 ;  /* 0x01e00000141879f0 */ /* 0x000fe60008001818 */
[----:B------:R-:W-:Y:S02]  /*1fb0*/  WARPGROUP.DEPBAR.LE gsb0, 0x1 ;  /* 0x00008000000079c5 */ /* 0x000fe40000010100 */
[----:B------:R-:W-:Y:S06]  /*1fc0*/  BAR.SYNC.DEFER_BLOCKING 0x0 ;  /* 0x0000000000007b1d */ /* 0x000fec0000010000 */
[----:B------:R-:W-:Y:S01]  /*1fd0*/  @!PT LDS RZ, [RZ] ;  /* 0x00000000fffff984 */ /* 0x000fe20000000800 */
[----:B------:R-:W-:Y:S01]  /*1fe0*/  @!PT LDS RZ, [RZ] ;  /* 0x00000000fffff984 */ /* 0x000fe20000000800 */
[----:B------:R-:W-:Y:S01]  /*1ff0*/  @!PT LDS RZ, [RZ] ;  /* 0x00000000fffff984 */ /* 0x000fe20000000800 */
[----:B------:R-:W-:Y:S04]  /*2000*/  LDGSTS.E.BYPASS.128 [R167], desc[UR30][R20.64], !P0 ;  /* 0x0000000014a77fae */ /* 0x000fe8000c101c5e */
[----:B------:R1:W-:Y:S04]  /*2010*/  LDGSTS.E.BYPASS.128 [R169], desc[UR30][R22.64], !P0 ;  /* 0x0000000016a97fae */ /* 0x0003e8000c101c5e */
[----:B------:R2:W-:Y:S04]  /*2020*/  LDGSTS.E.BYPASS.128 [R171], desc[UR30][R152.64], !P0 ;  /* 0x0000000098ab7fae */ /* 0x0005e8000c101c5e */
[----:B------:R3:W-:Y:S01]  /*2030*/  LDGSTS.E.BYPASS.128 [R173], desc[UR30][R154.64], !P0 ;  /* 0x000000009aad7fae */ /* 0x0007e2000c101c5e */
[----:B-1----:R-:W-:-:S03]  /*2040*/  IADD3 R22, P2, R190, UR4, RZ ;  /* 0x00000004be167c10 */ /* 0x002fc6000ff5e0ff */
[----:B------:R1:W-:Y:S01]  /*2050*/  LDGSTS.E.BYPASS.128 [R175], desc[UR30][R156.64], !P0 ;  /* 0x000000009caf7fae */ /* 0x0003e2000c101c5e */
[----:B--2---:R-:W-:-:S03]  /*2060*/  IADD3 R152, P1, R188, UR4, RZ ;  /* 0x00000004bc987c10 */ /* 0x004fc6000ff3e0ff */
[----:B------:R2:W-:Y:S01]  /*2070*/  LDGSTS.E.BYPASS.128 [R177], desc[UR30][R158.64], !P0 ;  /* 0x000000009eb17fae */ /* 0x0005e2000c101c5e */
[----:B------:R-:W-:Y:S02]  /*2080*/  IADD3.X R23, R191, UR5, RZ, P2, !PT ;  /* 0x00000005bf177c10 */ /* 0x000fe400097fe4ff */
[----:B---3--:R-:W-:Y:S01]  /*2090*/  IADD3 R154, P2, R186, UR4, RZ ;  /* 0x00000004ba9a7c10 */ /* 0x008fe2000ff5e0ff */
[----:B------:R3:W-:Y:S01]  /*20a0*/  LDGSTS.E.BYPASS.128 [R179], desc[UR30][R160.64], !P0 ;  /* 0x00000000a0b37fae */ /* 0x0007e2000c101c5e */
[----:B------:R-:W-:Y:S02]  /*20b0*/  IADD3.X R153, R189, UR5, RZ, P1, !PT ;  /* 0x00000005bd997c10 */ /* 0x000fe40008ffe4ff */
[----:B------:R-:W-:Y:S01]  /*20c0*/  IADD3.X R155, R187, UR5, RZ, P2, !PT ;  /* 0x00000005bb9b7c10 */ /* 0x000fe200097fe4ff */
[----:B------:R4:W-:Y:S01]  /*20d0*/  LDGSTS.E.BYPASS.128 [R181], desc[UR30][R22.64], !P0 ;  /* 0x0000000016b57fae */ /* 0x0009e2000c101c5e */
[----:B-1----:R-:W-:Y:S02]  /*20e0*/  IADD3 R156, P1, R184, UR4, RZ ;  /* 0x00000004b89c7c10 */ /* 0x002fe4000ff3e0ff */
[----:B------:R-:W-:Y:S01]  /*20f0*/  IADD3 R20, P2, R182, UR4, RZ ;  /* 0x00000004b6147c10 */ /* 0x000fe2000ff5e0ff */
[----:B------:R-:W0:Y:S01]  /*2100*/  LDGDEPBAR ;  /* 0x00000000000079af */ /* 0x000e220000000000 */
[----:B------:R-:W-:-:S02]  /*2110*/  IADD3.X R157, R185, UR5, RZ, P1, !PT ;  /* 0x00000005b99d7c10 */ /* 0x000fc40008ffe4ff */
[----:B--2---:R-:W-:Y:S01]  /*2120*/  IADD3 R158, P1, R178, UR4, RZ ;  /* 0x00000004b29e7c10 */ /* 0x004fe2000ff3e0ff */
[----:B------:R-:W-:Y:S01]  /*2130*/  LDGSTS.E.BYPASS.128 [R167+0xc000], desc[UR30][R152.64], !P0 ;  /* 0x0c00000098a77fae */ /* 0x000fe2000c101c5e */
[----:B------:R-:W-:Y:S02]  /*2140*/  IADD3.X R21, R183, UR5, RZ, P2, !PT ;  /* 0x00000005b7157c10 */ /* 0x000fe400097fe4ff */
[----:B---3--:R-:W-:Y:S01]  /*2150*/  IADD3 R160, P3, R170, UR4, RZ ;  /* 0x00000004aaa07c10 */ /* 0x008fe2000ff7e0ff */
[----:B------:R-:W-:Y:S01]  /*2160*/  LDGSTS.E.BYPASS.128 [R169+0xc000], desc[UR30][R154.64], !P0 ;  /* 0x0c0000009aa97fae */ /* 0x000fe2000c101c5e */
[----:B----4-:R-:W-:Y:S01]  /*2170*/  IADD3 R22, P2, R174, UR4, RZ ;  /* 0x00000004ae167c10 */ /* 0x010fe2000ff5e0ff */
[----:B------:R-:W-:Y:S01]  /*2180*/  UIADD3 UR4, UP0, UR4, 0x80, URZ ;  /* 0x0000008004047890 */ /* 0x000fe2000ff1e03f */
[----:B------:R-:W-:Y:S01]  /*2190*/  IADD3.X R159, R180, UR5, RZ, P1, !PT ;  /* 0x00000005b49f7c10 */ /* 0x000fe20008ffe4ff */
[----:B------:R-:W-:Y:S01]  /*21a0*/  LDGSTS.E.BYPASS.128 [R171+0xc000], desc[UR30][R156.64], !P0 ;  /* 0x0c0000009cab7fae */ /* 0x000fe2000c101c5e */
[----:B------:R-:W-:-:S02]  /*21b0*/  IADD3.X R23, R176, UR5, RZ, P2, !PT ;  /* 0x00000005b0177c10 */ /* 0x000fc400097fe4ff */
[----:B------:R-:W-:Y:S01]  /*21c0*/  IADD3.X R161, R172, UR5, RZ, P3, !PT ;  /* 0x00000005aca17c10 */ /* 0x000fe20009ffe4ff */
[----:B------:R1:W-:Y:S01]  /*21d0*/  LDGSTS.E.BYPASS.128 [R173+0xc000], desc[UR30][R20.64], !P0 ;  /* 0x0c00000014ad7fae */ /* 0x0003e2000c101c5e */
[----:B------:R-:W-:-:S03]  /*21e0*/  UIADD3.X UR5, URZ, UR5, URZ, UP0, !UPT ;  /* 0x000000053f057290 */ /* 0x000fc600087fe43f */
[----:B------:R2:W-:Y:S04]  /*21f0*/  LDGSTS.E.BYPASS.128 [R175+0xc000], desc[UR30][R158.64], !P0 ;  /* 0x0c0000009eaf7fae */ /* 0x0005e8000c101c5e */
[----:B------:R2:W-:Y:S04]  /*2200*/  LDGSTS.E.BYPASS.128 [R177+0xc000], desc[UR30][R22.64], !P0 ;  /* 0x0c00000016b17fae */ /* 0x0005e8000c101c5e */
[----:B------:R2:W-:Y:S01]  /*2210*/  LDGSTS.E.BYPASS.128 [R179+0xc000], desc[UR30][R160.64], !P0 ;  /* 0x0c000000a0b37fae */ /* 0x0005e2000c101c5e */
[----:B-1----:R-:W-:-:S03]  /*2220*/  MOV R20, R165 ;  /* 0x000000a500147202 */ /* 0x002fc60000000f00 */
[----:B------:R2:W-:Y:S01]  /*2230*/  LDGSTS.E.BYPASS.128 [R181+0xc000], desc[UR30][R162.64], !P0 ;  /* 0x0c000000a2b57fae */ /* 0x0005e2000c101c5e */
[----:B------:R-:W-:-:S03]  /*2240*/  ISETP.GE.U32.AND P0, PT, R165, 0xbc0, PT ;  /* 0x00000bc0a500780c */ /* 0x000fc60003f06070 */
[----:B------:R-:W0:Y:S10]  /*2250*/  LDGDEPBAR ;  /* 0x00000000000079af */ /* 0x000e340000000000 */
[----:B--2---:R-:W-:Y:S05]  /*2260*/  @!P0 BRA `(.L_x_0) ;  /* 0xfffffff400fc8947 */ /* 0x004fea000383ffff */
[----:B------:R-:W-:Y:S01]  /*2270*/  LOP3.LUT R0, R0, 0x78, R4, 0xf8, !PT ;  /* 0x0000007800007812 */ /* 0x000fe200078ef804 */
[----:B------:R-:W-:Y:S02]  /*2280*/  WARPGROUP.DEPBAR.LE gsb0, 0x0 ;  /* 0x00008000000079c5 */ /* 0x000fe40000010000 */
[----:B------:R-:W-:Y:S01]  /*2290*/  LOP3.LUT R6, R2, 0x8, RZ, 0xfc, !PT ;  /* 0x0000000802067812 */ /* 0x000fe200078efcff */
[----:B------:R-:W-:-:S04]  /*22a0*/  DEPBAR.LE SB0, 0x0 ;  /* 0x000080000000791a */ /* 0x000fc80000000000 */
[----:B------:R-:W-:Y:S02]  /*22b0*/  ISETP.GE.AND P6, PT, R0, 0x3000, PT ;  /* 0x000030000000780c */ /* 0x000fe40003fc6270 */
[----:B------:R-:W-:Y:S02]  /*22c0*/  LOP3.LUT R164, R164, 0x3, RZ, 0xc0, !PT ;  /* 0x00000003a4a47812 */ /* 0x000fe400078ec0ff */
[----:B------:R-:W-:Y:S02]  /*22d0*/  SHF.R.U32.HI R5, RZ, 0x2, R3 ;  /* 0x00000002ff057819 */ /* 0x000fe40000011603 */
[----:B------:R-:W-:Y:S02]  /*22e0*/  ISETP.LT.AND P1, PT, R6, R9, !P6 ;  /* 0x000000090600720c */ /* 0x000fe40007721270 */
[----:B------:R-:W-:Y:S02]  /*22f0*/  SGXT.U32 R5, R5, 0x3 ;  /* 0x000000030505781a */ /* 0x000fe40000000000 */
[----:B------:R-:W-:-:S02]  /*2300*/  SHF.L.U32 R10, R164, 0x4, RZ ;  /* 0x00000004a40a7819 */ /* 0x000fc400000006ff */
[----:B------:R-:W-:Y:S02]  /*2310*/  LOP3.LUT R8, R2, 0x10, RZ, 0xfc, !PT ;  /* 0x0000001002087812 */ /* 0x000fe400078efcff */
[----:B------:R-:W-:Y:S02]  /*2320*/  LOP3.LUT R14, R10, R5, RZ, 0xfc, !PT ;  /* 0x000000050a0e7212 */ /* 0x000fe400078efcff */
[----:B------:R-:W-:Y:S02]  /*2330*/  SHF.R.U32.HI R7, RZ, 0x4, R3 ;  /* 0x00000004ff077819 */ /* 0x000fe40000011603 */
[----:B------:R-:W-:Y:S02]  /*2340*/  ISETP.LT.AND P0, PT, R8, R9, !P6 ;  /* 0x000000090800720c */ /* 0x000fe40007701270 */
[C---:B------:R-:W-:Y:S02]  /*2350*/  SHF.L.U32 R5, R3.reuse, 0x1, RZ ;  /* 0x0000000103057819 */ /* 0x040fe400000006ff */
[----:B------:R-:W-:-:S02]  /*2360*/  LOP3.LUT R3, R3, 0xfffffdff, RZ, 0xc0, !PT ;  /* 0xfffffdff03037812 */ /* 0x000fc400078ec0ff */
[C---:B------:R-:W-:Y:S02]  /*2370*/  LOP3.LUT R6, R2.reuse, 0x18, RZ, 0xfc, !PT ;  /* 0x0000001802067812 */ /* 0x040fe400078efcff */
[----:B------:R-:W-:Y:S02]  /*2380*/  @P1 LOP3.LUT R3, R3, 0x200, RZ, 0xfc, !PT ;  /* 0x0000020003031812 */ /* 0x000fe400078efcff */
[----:B------:R-:W-:Y:S02]  /*2390*/  LOP3.LUT R8, R2, 0x20, RZ, 0xfc, !PT ;  /* 0x0000002002087812 */ /* 0x000fe400078efcff */
[----:B------:R-:W-:Y:S02]  /*23a0*/  LOP3.LUT R3, R3, 0xfffffeff, RZ, 0xc0, !PT ;  /* 0xfffffeff03037812 */ /* 0x000fe400078ec0ff */
[----:B------:R-:W-:Y:S02]  /*23b0*/  ISETP.LT.AND P2, PT, R8, R9, !P6 ;  /* 0x000000090800720c */ /* 0x000fe40007741270 */
[----:B------:R-:W-:-:S02]  /*23c0*/  @P0 LOP3.LUT R3, R3, 0x100, RZ, 0xfc, !PT ;  /* 0x0000010003030812 */ /* 0x000fc400078efcff */
[-C--:B------:R-:W-:Y:S02]  /*23d0*/  ISETP.LT.AND P0, PT, R6, R9.reuse, !P6 ;  /* 0x000000090600720c */ /* 0x080fe40007701270 */
[----:B------:R-:W-:Y:S02]  /*23e0*/  LOP3.LUT R3, R3, 0xffffff7f, RZ, 0xc0, !PT ;  /* 0xffffff7f03037812 */ /* 0x000fe400078ec0ff */
[C---:B------:R-:W-:Y:S02]  /*23f0*/  LOP3.LUT R10, R2.reuse, 0x28, RZ, 0xfc, !PT ;  /* 0x00000028020a7812 */ /* 0x040fe400078efcff */
[----:B------:R-:W-:Y:S02]  /*2400*/  LOP3.LUT R12, R2, 0x30, RZ, 0xfc, !PT ;  /* 0x00000030020c7812 */ /* 0x000fe400078efcff */
[----:B------:R-:W-:Y:S02]  /*2410*/  ISETP.LT.AND P1, PT, R10, R9, !P6 ;  /* 0x000000090a00720c */ /* 0x000fe40007721270 */
[----:B------:R-:W-:-:S02]  /*2420*/  LOP3.LUT R5, R5, 0x6, RZ, 0xc0, !PT ;  /* 0x0000000605057812 */ /* 0x000fc400078ec0ff */
[----:B------:R-:W-:Y:S02]  /*2430*/  LOP3.LUT R6, R2, 0x38, RZ, 0xfc, !PT ;  /* 0x0000003802067812 */ /* 0x000fe400078efcff */
[----:B------:R-:W-:Y:S01]  /*2440*/  @P0 LOP3.LUT R3, R3, 0x80, RZ, 0xfc, !PT ;  /* 0x0000008003030812 */ /* 0x000fe200078efcff */
[----:B------:R-:W-:Y:S01]  /*2450*/  IMAD R11, R14, 0x88, R5 ;  /* 0x000000880e0b7824 */ /* 0x000fe200078e0205 */
[----:B------:R-:W-:Y:S02]  /*2460*/  ISETP.LT.AND P0, PT, R12, R9, !P6 ;  /* 0x000000090c00720c */ /* 0x000fe40007701270 */
[----:B------:R-:W-:Y:S02]  /*2470*/  LOP3.LUT R3, R3, 0xffffffbf, RZ, 0xc0, !PT ;  /* 0xffffffbf03037812 */ /* 0x000fe400078ec0ff */
[----:B------:R-:W-:Y:S01]  /*2480*/  LEA R155, R11, UR24, 0x2 ;  /* 0x000000180b9b7c11 */ /* 0x000fe2000f8e10ff */
[----:B------:R-:W-:Y:S01]  /*2490*/  BAR.SYNC.DEFER_BLOCKING 0x0 ;  /* 0x0000000000007b1d */ /* 0x000fe20000010000 */
[----:B------:R-:W-:-:S02]  /*24a0*/  @P2 LOP3.LUT R3, R3, 0x40, RZ, 0xfc, !PT ;  /* 0x0000004003032812 */ /* 0x000fc400078efcff */
[----:B------:R-:W-:Y:S02]  /*24b0*/  LOP3.LUT R8, R2, 0x40, RZ, 0xfc, !PT ;  /* 0x0000004002087812 */ /* 0x000fe400078efcff */
[----:B------:R-:W-:Y:S02]  /*24c0*/  LOP3.LUT R3, R3, 0xffffffdf, RZ, 0xc0, !PT ;  /* 0xffffffdf03037812 */ /* 0x000fe400078ec0ff */
[----:B------:R-:W-:Y:S02]  /*24d0*/  ISETP.LT.AND P2, PT, R8, R9, !P6 ;  /* 0x000000090800720c */ /* 0x000fe40007741270 */
[----:B------:R-:W-:Y:S02]  /*24e0*/  @P1 LOP3.LUT R3, R3, 0x20, RZ, 0xfc, !PT ;  /* 0x0000002003031812 */ /* 0x000fe400078efcff */
[----:B------:R-:W-:Y:S02]  /*24f0*/  SGXT.U32 R7, R7, 0x1 ;  /* 0x000000010707781a */ /* 0x000fe40000000000 */
[----:B------:R-:W-:-:S02]  /*2500*/  LOP3.LUT R3, R3, 0xffffffef, RZ, 0xc0, !PT ;  /* 0xffffffef03037812 */ /* 0x000fc400078ec0ff */
[----:B------:R-:W-:Y:S02]  /*2510*/  SHF.L.U32 R164, R164, 0x1, RZ ;  /* 0x00000001a4a47819 */ /* 0x000fe400000006ff */
[----:B------:R-:W-:Y:S02]  /*2520*/  @P0 LOP3.LUT R3, R3, 0x10, RZ, 0xfc, !PT ;  /* 0x0000001003030812 */ /* 0x000fe400078efcff */
[----:B------:R-:W-:Y:S02]  /*2530*/  ISETP.LT.AND P0, PT, R6, R9, !P6 ;  /* 0x000000090600720c */ /* 0x000fe40007701270 */
[----:B------:R-:W-:Y:S02]  /*2540*/  LOP3.LUT R3, R3, 0xfffffff7, RZ, 0xc0, !PT ;  /* 0xfffffff703037812 */ /* 0x000fe400078ec0ff */
[----:B------:R-:W-:Y:S01]  /*2550*/  LOP3.LUT R10, R2, 0x48, RZ, 0xfc, !PT ;  /* 0x00000048020a7812 */ /* 0x000fe200078efcff */
[----:B------:R-:W-:Y:S01]  /*2560*/  STS.64 [R155], R88 ;  /* 0x000000589b007388 */ /* 0x000fe20000000a00 */
[----:B------:R-:W-:-:S02]  /*2570*/  LOP3.LUT R13, R164, R7, RZ, 0xfc, !PT ;  /* 0x00000007a40d7212 */ /* 0x000fc400078efcff */
[----:B------:R-:W-:Y:S01]  /*2580*/  LOP3.LUT R4, R4, 0x78, RZ, 0xc0, !PT ;  /* 0x0000007804047812 */ /* 0x000fe200078ec0ff */
[----:B------:R-:W-:Y:S01]  /*2590*/  STS.64 [R155+0x1100], R90 ;  /* 0x0011005a9b007388 */ /* 0x000fe20000000a00 */
[----:B------:R-:W-:Y:S02]  /*25a0*/  ISETP.LT.AND P1, PT, R10, R9, !P6 ;  /* 0x000000090a00720c */ /* 0x000fe40007721270 */
[C---:B------:R-:W-:Y:S01]  /*25b0*/  LOP3.LUT R12, R2.reuse, 0x50, RZ, 0xfc, !PT ;  /* 0x00000050020c7812 */ /* 0x040fe200078efcff */
[----:B------:R-:W-:Y:S01]  /*25c0*/  STS.64 [R155+0x20], R92 ;  /* 0x0000205c9b007388 */ /* 0x000fe20000000a00 */
[----:B------:R-:W-:Y:S01]  /*25d0*/  @P0 LOP3.LUT R3, R3, 0x8, RZ, 0xfc, !PT ;  /* 0x0000000803030812 */ /* 0x000fe200078efcff */
[----:B------:R-:W-:Y:S01]  /*25e0*/  IMAD R4, R13, 0x88, R4 ;  /* 0x000000880d047824 */ /* 0x000fe200078e0204 */
[----:B------:R-:W-:Y:S01]  /*25f0*/  LOP3.LUT R14, R2, 0x58, RZ, 0xfc, !PT ;  /* 0x00000058020e7812 */ /* 0x000fe200078efcff */
[----:B------:R-:W-:Y:S01]  /*2600*/  STS.64 [R155+0x1120], R94 ;  /* 0x0011205e9b007388 */ /* 0x000fe20000000a00 */
[----:B------:R-:W-:-:S02]  /*2610*/  LOP3.LUT R3, R3, 0xfffffffb, RZ, 0xc0, !PT ;  /* 0xfffffffb03037812 */ /* 0x000fc400078ec0ff */
[C---:B------:R-:W-:Y:S01]  /*2620*/  LOP3.LUT R16, R2.reuse, 0x60, RZ, 0xfc, !PT ;  /* 0x0000006002107812 */ /* 0x040fe200078efcff */
[----:B------:R-:W-:Y:S01]  /*2630*/  STS.64 [R155+0x40], R96 ;  /* 0x000040609b007388 */ /* 0x000fe20000000a00 */
[----:B------:R-:W-:Y:S02]  /*2640*/  @P2 LOP3.LUT R3, R3, 0x4, RZ, 0xfc, !PT ;  /* 0x0000000403032812 */ /* 0x000fe400078efcff */
[C---:B------:R-:W-:Y:S01]  /*2650*/  LOP3.LUT R18, R2.reuse, 0x68, RZ, 0xfc, !PT ;  /* 0x0000006802127812 */ /* 0x040fe200078efcff */
[----:B------:R-:W-:Y:S01]  /*2660*/  STS.64 [R155+0x1140], R98 ;  /* 0x001140629b007388 */ /* 0x000fe20000000a00 */
[C---:B------:R-:W-:Y:S02]  /*2670*/  LOP3.LUT R20, R2.reuse, 0x70, RZ, 0xfc, !PT ;  /* 0x0000007002147812 */ /* 0x040fe400078efcff */
[----:B------:R-:W-:Y:S01]  /*2680*/  LOP3.LUT R22, R2, 0x78, RZ, 0xfc, !PT ;  /* 0x0000007802167812 */ /* 0x000fe200078efcff */
[----:B------:R-:W-:Y:S01]  /*2690*/  STS.64 [R155+0x60], R100 ;  /* 0x000060649b007388 */ /* 0x000fe20000000a00 */
[----:B------:R-:W-:-:S02]  /*26a0*/  ISETP.LT.AND P0, PT, R12, R9, !P6 ;  /* 0x000000090c00720c */ /* 0x000fc40007701270 */
[----:B------:R-:W-:Y:S01]  /*26b0*/  LOP3.LUT R3, R3, 0xfffffffd, RZ, 0xc0, !PT ;  /* 0xfffffffd03037812 */ /* 0x000fe200078ec0ff */
[----:B------:R-:W-:Y:S01]  /*26c0*/  STS.64 [R155+0x1160], R102 ;  /* 0x001160669b007388 */ /* 0x000fe20000000a00 */
[----:B------:R-:W-:Y:S02]  /*26d0*/  LEA R4, R4, UR24, 0x2 ;  /* 0x0000001804047c11 */ /* 0x000fe4000f8e10ff */
[----:B------:R-:W-:Y:S01]  /*26e0*/  P2R R152, PR, RZ, 0x1 ;  /* 0x00000001ff987803 */ /* 0x000fe20000000000 */
[----:B------:R-:W-:Y:S01]  /*26f0*/  STS.64 [R155+0x80], R104 ;  /* 0x000080689b007388 */ /* 0x000fe20000000a00 */
[----:B------:R-:W-:Y:S02]  /*2700*/  @P1 LOP3.LUT R3, R3, 0x2, RZ, 0xfc, !PT ;  /* 0x0000000203031812 */ /* 0x000fe400078efcff */
[-C--:B------:R-:W-:Y:S01]  /*2710*/  ISETP.LT.AND P1, PT, R14, R9.reuse, !P6 ;  /* 0x000000090e00720c */ /* 0x080fe20007721270 */
[----:B------:R-:W-:Y:S01]  /*2720*/  STS.64 [R155+0x1180], R106 ;  /* 0x0011806a9b007388 */ /* 0x000fe20000000a00 */
[----:B------:R-:W-:-:S02]  /*2730*/  ISETP.LT.AND P2, PT, R16, R9, !P6 ;  /* 0x000000091000720c */ /* 0x000fc40007741270 */
[-C--:B------:R-:W-:Y:S01]  /*2740*/  ISETP.LT.AND P3, PT, R18, R9.reuse, !P6 ;  /* 0x000000091200720c */ /* 0x080fe20007761270 */
[----:B------:R-:W-:Y:S01]  /*2750*/  STS.64 [R155+0xa0], R108 ;  /* 0x0000a06c9b007388 */ /* 0x000fe20000000a00 */
[-C--:B------:R-:W-:Y:S02]  /*2760*/  ISETP.LT.AND P4, PT, R20, R9.reuse, !P6 ;  /* 0x000000091400720c */ /* 0x080fe40007781270 */
[-C--:B------:R-:W-:Y:S01]  /*2770*/  ISETP.LT.AND P5, PT, R22, R9.reuse, !P6 ;  /* 0x000000091600720c */ /* 0x080fe200077a1270 */
[----:B------:R-:W-:Y:S01]  /*2780*/  STS.64 [R155+0x11a0], R110 ;  /* 0x0011a06e9b007388 */ /* 0x000fe20000000a00 */
[----:B------:R-:W-:Y:S02]  /*2790*/  ISETP.LT.AND P0, PT, R2, R9, !P6 ;  /* 0x000000090200720c */ /* 0x000fe40007701270 */
[----:B------:R-:W-:Y:S01]  /*27a0*/  LOP3.LUT R3, R3, 0xfffffffe, RZ, 0xc0, !PT ;  /* 0xfffffffe03037812 */ /* 0x000fe200078ec0ff */
[----:B------:R-:W-:Y:S01]  /*27b0*/  STS.64 [R155+0xc0], R112 ;  /* 0x0000c0709b007388 */ /* 0x000fe20000000a00 */
[----:B------:R-:W-:-:S02]  /*27c0*/  P2R R6, PR, RZ, 0x20 ;  /* 0x00000020ff067803 */ /* 0x000fc40000000000 */
[----:B------:R-:W-:Y:S01]  /*27d0*/  P2R R5, PR, RZ, 0x10 ;  /* 0x00000010ff057803 */ /* 0x000fe20000000000 */
[----:B------:R-:W-:Y:S01]  /*27e0*/  STS.64 [R155+0x11c0], R114 ;  /* 0x0011c0729b007388 */ /* 0x000fe20000000a00 */
[----:B------:R-:W-:Y:S02]  /*27f0*/  P2R R7, PR, RZ, 0x4 ;  /* 0x00000004ff077803 */ /* 0x000fe40000000000 */
[----:B------:R-:W-:Y:S01]  /*2800*/  P2R R153, PR, RZ, 0x2 ;  /* 0x00000002ff997803 */ /* 0x000fe20000000000 */
[----:B------:R-:W-:Y:S01]  /*2810*/  STS.64 [R155+0xe0], R116 ;  /* 0x0000e0749b007388 */ /* 0x000fe20000000a00 */
[----:B------:R-:W-:Y:S02]  /*2820*/  P2R R154, PR, RZ, 0x8 ;  /* 0x00000008ff9a7803 */ /* 0x000fe40000000000 */
[----:B------:R-:W-:Y:S01]  /*2830*/  @P0 LOP3.LUT R3, R3, 0x1, RZ, 0xfc, !PT ;  /* 0x0000000103030812 */ /* 0x000fe200078efcff */
[----:B------:R-:W-:Y:S04]  /*2840*/  STS.64 [R155+0x11e0], R118 ;  /* 0x0011e0769b007388 */ /* 0x000fe80000000a00 */
[----:B------:R-:W-:Y:S04]  /*2850*/  STS.64 [R155+0x100], R120 ;  /* 0x000100789b007388 */ /* 0x000fe80000000a00 */
[----:B------:R-:W-:Y:S04]  /*2860*/  STS.64 [R155+0x1200], R122 ;  /* 0x0012007a9b007388 */ /* 0x000fe80000000a00 */
[----:B------:R1:W-:Y:S04]  /*2870*/  STS.64 [R155+0x120], R124 ;  /* 0x0001207c9b007388 */ /* 0x0003e80000000a00 */
[----:B------:R2:W-:Y:S04]  /*2880*/  STS.64 [R155+0x1220], R126 ;  /* 0x0012207e9b007388 */ /* 0x0005e80000000a00 */
[----:B------:R3:W-:Y:S04]  /*2890*/  STS.64 [R155+0x140], R128 ;  /* 0x000140809b007388 */ /* 0x0007e80000000a00 */
[----:B------:R4:W-:Y:S04]  /*28a0*/  STS.64 [R155+0x1240], R130 ;  /* 0x001240829b007388 */ /* 0x0009e80000000a00 */
[----:B------:R-:W-:Y:S04]  /*28b0*/  STS.64 [R155+0x160], R132 ;  /* 0x000160849b007388 */ /* 0x000fe80000000a00 */
        /* <DEDUP_REMOVED lines=8> */
[----:B------:R-:W-:Y:S01]  /*2940*/  STS.64 [R155+0x12e0], R150 ;  /* 0x0012e0969b007388 */ /* 0x000fe20000000a00 */
[----:B------:R-:W-:-:S02]  /*2950*/  LOP3.LUT P5, RZ, R3, 0x80, RZ, 0xc0, !PT ;  /* 0x0000008003ff7812 */ /* 0x000fc400078ac0ff */
[----:B-1----:R-:W-:Y:S02]  /*2960*/  CS2R R124, SRZ ;  /* 0x00000000007c7805 */ /* 0x002fe4000001ff00 */
[C---:B------:R-:W-:Y:S01]  /*2970*/  LOP3.LUT P4, RZ, R3.reuse, 0x40, RZ, 0xc0, !PT ;  /* 0x0000004003ff7812 */ /* 0x040fe2000788c0ff */
[----:B------:R-:W-:Y:S01]  /*2980*/  BAR.SYNC.DEFER_BLOCKING 0x0 ;  /* 0x0000000000007b1d */ /* 0x000fe20000010000 */
[C---:B------:R-:W-:Y:S02]  /*2990*/  LOP3.LUT P2, RZ, R3.reuse, 0x10, RZ, 0xc0, !PT ;  /* 0x0000001003ff7812 */ /* 0x040fe4000784c0ff */
[----:B--2---:R-:W-:Y:S02]  /*29a0*/  CS2R R126, SRZ ;  /* 0x00000000007e7805 */ /* 0x004fe4000001ff00 */
[----:B------:R-:W-:Y:S02]  /*29b0*/  LOP3.LUT P3, RZ, R3, 0x20, RZ, 0xc0, !PT ;  /* 0x0000002003ff7812 */ /* 0x000fe4000786c0ff */
[----:B---3--:R-:W-:-:S02]  /*29c0*/  CS2R R128, SRZ ;  /* 0x0000000000807805 */ /* 0x008fc4000001ff00 */
[----:B------:R-:W-:Y:S02]  /*29d0*/  LOP3.LUT P1, RZ, R3, 0x8, RZ, 0xc0, !PT ;  /* 0x0000000803ff7812 */ /* 0x000fe4000782c0ff */
[----:B----4-:R-:W-:Y:S02]  /*29e0*/  CS2R R130, SRZ ;  /* 0x0000000000827805 */ /* 0x010fe4000001ff00 */
[----:B------:R-:W-:Y:S01]  /*29f0*/  CS2R R120, SRZ ;  /* 0x0000000000787805 */ /* 0x000fe2000001ff00 */
[----:B------:R-:W1:Y:S04]  /*2a00*/  LDS.128 R156, [R4] ;  /* 0x00000000049c7984 */ /* 0x000e680000000c00 */
[----:B------:R-:W2:Y:S04]  /*2a10*/  LDS.128 R140, [R4+0x10] ;  /* 0x00001000048c7984 */ /* 0x000ea80000000c00 */
[----:B------:R-:W3:Y:S04]  /*2a20*/  LDS.128 R136, [R4+0x1100] ;  /* 0x0011000004887984 */ /* 0x000ee80000000c00 */
        /* <DEDUP_REMOVED lines=12> */
[----:B------:R-:W3:Y:S01]  /*2af0*/  LDS.128 R100, [R4+0x7710] ;  /* 0x0077100004647984 */ /* 0x000ee20000000c00 */
[----:B------:R-:W-:Y:S06]  /*2b00*/  BAR.SYNC.DEFER_BLOCKING 0x0 ;  /* 0x0000000000007b1d */ /* 0x000fec0000010000 */
[----:B------:R4:W-:Y:S04]  /*2b10*/  STS.64 [R155+0x20], R28 ;  /* 0x0000201c9b007388 */ /* 0x0009e80000000a00 */
[----:B------:R5:W-:Y:S04]  /*2b20*/  STS.64 [R155], R24 ;  /* 0x000000189b007388 */ /* 0x000be80000000a00 */
[----:B------:R1:W-:Y:S01]  /*2b30*/  STS.64 [R155+0x1100], R26 ;  /* 0x0011001a9b007388 */ /* 0x0003e20000000a00 */
[----:B----4-:R-:W4:Y:S03]  /*2b40*/  LDC.64 R28, c[0x0][0x220] ;  /* 0x00008800ff1c7b82 */ /* 0x010f260000000a00 */
[----:B------:R2:W-:Y:S01]  /*2b50*/  STS.64 [R155+0x1120], R30 ;  /* 0x0011201e9b007388 */ /* 0x0005e20000000a00 */
[----:B-----5:R-:W-:-:S03]  /*2b60*/  CS2R R24, SRZ ;  /* 0x0000000000187805 */ /* 0x020fc6000001ff00 */
[----:B------:R-:W-:Y:S01]  /*2b70*/  STS.64 [R155+0x40], R32 ;  /* 0x000040209b007388 */ /* 0x000fe20000000a00 */
[----:B-1----:R-:W-:-:S03]  /*2b80*/  CS2R R26, SRZ ;  /* 0x00000000001a7805 */ /* 0x002fc6000001ff00 */
[----:B------:R-:W-:Y:S04]  /*2b90*/  STS.64 [R155+0x1140], R34 ;  /* 0x001140229b007388 */ /* 0x000fe80000000a00 */
[----:B------:R-:W-:Y:S04]  /*2ba0*/  STS.64 [R155+0x60], R36 ;  /* 0x000060249b007388 */ /* 0x000fe80000000a00 */
[----:B------:R-:W-:Y:S04]  /*2bb0*/  STS.64 [R155+0x1160], R38 ;  /* 0x001160269b007388 */ /* 0x000fe80000000a00 */
[----:B------:R-:W-:Y:S01]  /*2bc0*/  STS.64 [R155+0x80], R40 ;  /* 0x000080289b007388 */ /* 0x000fe20000000a00 */
[----:B----4-:R-:W-:-:S03]  /*2bd0*/  IMAD.WIDE R28, R0, 0x2, R28 ;  /* 0x00000002001c7825 */ /* 0x010fc600078e021c */
[----:B------:R-:W-:Y:S04]  /*2be0*/  STS.64 [R155+0x1180], R42 ;  /* 0x0011802a9b007388 */ /* 0x000fe80000000a00 */
[----:B------:R1:W-:Y:S04]  /*2bf0*/  STS.64 [R155+0xa0], R44 ;  /* 0x0000a02c9b007388 */ /* 0x0003e80000000a00 */
[----:B------:R4:W-:Y:S04]  /*2c00*/  STS.64 [R155+0x11a0], R46 ;  /* 0x0011a02e9b007388 */ /* 0x0009e80000000a00 */
[----:B------:R-:W-:Y:S04]  /*2c10*/  STS.64 [R155+0xc0], R48 ;  /* 0x0000c0309b007388 */ /* 0x000fe80000000a00 */
[----:B------:R-:W-:Y:S04]  /*2c20*/  STS.64 [R155+0x11c0], R50 ;  /* 0x0011c0329b007388 */ /* 0x000fe80000000a00 */
        /* <DEDUP_REMOVED lines=16> */
[----:B------:R3:W-:Y:S04]  /*2d30*/  STS.64 [R155+0x1e0], R84 ;  /* 0x0001e0549b007388 */ /* 0x0007e80000000a00 */
[----:B------:R3:W-:Y:S01]  /*2d40*/  STS.64 [R155+0x12e0], R86 ;  /* 0x0012e0569b007388 */ /* 0x0007e20000000a00 */
[----:B--2---:R-:W-:-:S02]  /*2d50*/  P2R R31, PR, RZ, 0x20 ;  /* 0x00000020ff1f7803 */ /* 0x004fc40000000000 */
[----:B-1----:R-:W-:Y:S02]  /*2d60*/  CS2R R44, SRZ ;  /* 0x00000000002c7805 */ /* 0x002fe4000001ff00 */
[----:B----4-:R-:W-:Y:S01]  /*2d70*/  CS2R R46, SRZ ;  /* 0x00000000002e7805 */ /* 0x010fe2000001ff00 */
[----:B------:R-:W-:Y:S01]  /*2d80*/  BAR.SYNC.DEFER_BLOCKING 0x0 ;  /* 0x0000000000007b1d */ /* 0x000fe20000010000 */
[----:B------:R-:W-:Y:S02]  /*2d90*/  CS2R R40, SRZ ;  /* 0x0000000000287805 */ /* 0x000fe4000001ff00 */
[----:B------:R-:W-:Y:S02]  /*2da0*/  CS2R R42, SRZ ;  /* 0x00000000002a7805 */ /* 0x000fe4000001ff00 */
[----:B-----5:R-:W-:Y:S02]  /*2db0*/  CS2R R52, SRZ ;  /* 0x0000000000347805 */ /* 0x020fe4000001ff00 */
[----:B------:R-:W-:-:S02]  /*2dc0*/  CS2R R54, SRZ ;  /* 0x0000000000367805 */ /* 0x000fc4000001ff00 */
[----:B------:R-:W-:Y:S02]  /*2dd0*/  CS2R R48, SRZ ;  /* 0x0000000000307805 */ /* 0x000fe4000001ff00 */
[----:B------:R-:W-:Y:S01]  /*2de0*/  CS2R R50, SRZ ;  /* 0x0000000000327805 */ /* 0x000fe2000001ff00 */
[----:B------:R-:W2:Y:S01]  /*2df0*/  @P0 LDG.E.EL.128 R24, desc[UR30][R28.64] ;  /* 0x0000001e1c180981 */ /* 0x000ea2000c2e1d00 */
[C---:B------:R-:W-:Y:S02]  /*2e00*/  LOP3.LUT P5, RZ, R3.reuse, 0x100, RZ, 0xc0, !PT ;  /* 0x0000010003ff7812 */ /* 0x040fe400078ac0ff */
[----:B------:R-:W-:Y:S02]  /*2e10*/  CS2R R122, SRZ ;  /* 0x00000000007a7805 */ /* 0x000fe4000001ff00 */
[----:B------:R-:W-:Y:S01]  /*2e20*/  LOP3.LUT P0, RZ, R3, 0x4, RZ, 0xc0, !PT ;  /* 0x0000000403ff7812 */ /* 0x000fe2000780c0ff */
[----:B------:R-:W5:Y:S01]  /*2e30*/  @P4 LDG.E.EL.128 R52, desc[UR30][R28.64] ;  /* 0x0000001e1c344981 */ /* 0x000f62000c2e1d00 */
[----:B------:R-:W-:-:S02]  /*2e40*/  P2R R30, PR, RZ, 0x20 ;  /* 0x00000020ff1e7803 */ /* 0x000fc40000000000 */
[----:B---3--:R-:W-:Y:S02]  /*2e50*/  CS2R R84, SRZ ;  /* 0x0000000000547805 */ /* 0x008fe4000001ff00 */
[----:B------:R-:W-:Y:S02]  /*2e60*/  LOP3.LUT P5, RZ, R3, 0x200, RZ, 0xc0, !PT ;  /* 0x0000020003ff7812 */ /* 0x000fe400078ac0ff */
[----:B------:R-:W-:Y:S02]  /*2e70*/  CS2R R86, SRZ ;  /* 0x0000000000567805 */ /* 0x000fe4000001ff00 */
[----:B------:R-:W-:Y:S01]  /*2e80*/  ISETP.NE.AND P4, PT, R5, RZ, PT ;  /* 0x000000ff0500720c */ /* 0x000fe20003f85270 */
[----:B------:R-:W5:Y:S01]  /*2e90*/  @P2 LDG.E.EL.128 R124, desc[UR30][R28.64] ;  /* 0x0000001e1c7c2981 */ /* 0x000f62000c2e1d00 */
[----:B------:R-:W-:Y:S02]  /*2ea0*/  LOP3.LUT P6, RZ, R3, 0x2, RZ, 0xc0, !PT ;  /* 0x0000000203ff7812 */ /* 0x000fe400078cc0ff */
[----:B------:R-:W-:-:S02]  /*2eb0*/  CS2R R80, SRZ ;  /* 0x0000000000507805 */ /* 0x000fc4000001ff00 */
[----:B------:R-:W-:Y:S01]  /*2ec0*/  CS2R R82, SRZ ;  /* 0x0000000000527805 */ /* 0x000fe2000001ff00 */
[----:B------:R-:W5:Y:S01]  /*2ed0*/  @P3 LDG.E.EL.128 R128, desc[UR30][R28.64] ;  /* 0x0000001e1c803981 */ /* 0x000f62000c2e1d00 */
[----:B------:R-:W-:Y:S02]  /*2ee0*/  CS2R R76, SRZ ;  /* 0x00000000004c7805 */ /* 0x000fe4000001ff00 */
[----:B------:R-:W-:Y:S02]  /*2ef0*/  CS2R R78, SRZ ;  /* 0x00000000004e7805 */ /* 0x000fe4000001ff00 */
[----:B------:R-:W-:Y:S01]  /*2f00*/  CS2R R72, SRZ ;  /* 0x0000000000487805 */ /* 0x000fe2000001ff00 */
[----:B------:R-:W5:Y:S01]  /*2f10*/  @P1 LDG.E.EL.128 R120, desc[UR30][R28.64] ;  /* 0x0000001e1c781981 */ /* 0x000f62000c2e1d00 */
[----:B------:R-:W-:Y:S02]  /*2f20*/  CS2R R74, SRZ ;  /* 0x00000000004a7805 */ /* 0x000fe4000001ff00 */
[----:B------:R-:W-:-:S02]  /*2f30*/  CS2R R68, SRZ ;  /* 0x0000000000447805 */ /* 0x000fc4000001ff00 */
[----:B------:R-:W-:Y:S01]  /*2f40*/  CS2R R70, SRZ ;  /* 0x0000000000467805 */ /* 0x000fe2000001ff00 */
[----:B------:R-:W5:Y:S01]  /*2f50*/  @P5 LDG.E.EL.128 R44, desc[UR30][R28.64] ;  /* 0x0000001e1c2c5981 */ /* 0x000f62000c2e1d00 */
[----:B------:R-:W-:Y:S02]  /*2f60*/  ISETP.NE.AND P5, PT, R30, RZ, PT ;  /* 0x000000ff1e00720c */ /* 0x000fe40003fa5270 */
[----:B------:R-:W-:Y:S02]  /*2f70*/  CS2R R64, SRZ ;  /* 0x0000000000407805 */ /* 0x000fe4000001ff00 */
[----:B------:R-:W-:Y:S01]  /*2f80*/  ISETP.NE.AND P2, PT, R7, RZ, PT ;  /* 0x000000ff0700720c */ /* 0x000fe20003f45270 */
[----:B------:R-:W5:Y:S01]  /*2f90*/  @P0 LDG.E.EL.128 R84, desc[UR30][R28.64] ;  /* 0x0000001e1c540981 */ /* 0x000f62000c2e1d00 */
[----:B------:R-:W-:Y:S02]  /*2fa0*/  CS2R R66, SRZ ;  /* 0x0000000000427805 */ /* 0x000fe4000001ff00 */
[----:B------:R-:W-:-:S02]  /*2fb0*/  CS2R R60, SRZ ;  /* 0x00000000003c7805 */ /* 0x000fc4000001ff00 */
[----:B------:R-:W-:Y:S02]  /*2fc0*/  CS2R R62, SRZ ;  /* 0x00000000003e7805 */ /* 0x000fe4000001ff00 */
[----:B------:R-:W-:Y:S02]  /*2fd0*/  CS2R R56, SRZ ;  /* 0x0000000000387805 */ /* 0x000fe4000001ff00 */
[----:B------:R-:W-:Y:S01]  /*2fe0*/  CS2R R58, SRZ ;  /* 0x00000000003a7805 */ /* 0x000fe2000001ff00 */
[----:B------:R-:W5:Y:S04]  /*2ff0*/  @P6 LDG.E.EL.128 R80, desc[UR30][R28.64] ;  /* 0x0000001e1c506981 */ /* 0x000f68000c2e1d00 */
[----:B------:R-:W5:Y:S01]  /*3000*/  @P5 LDG.E.EL.128 R40, desc[UR30][R28.64] ;  /* 0x0000001e1c285981 */ /* 0x000f62000c2e1d00 */
[----:B------:R-:W-:-:S02]  /*3010*/  ISETP.NE.AND P5, PT, R31, RZ, PT ;  /* 0x000000ff1f00720c */ /* 0x000fc40003fa5270 */
[----:B------:R-:W-:Y:S01]  /*3020*/  ISETP.NE.AND P3, PT, R154, RZ, PT ;  /* 0x000000ff9a00720c */ /* 0x000fe20003f65270 */
[----:B------:R-:W5:Y:S01]  /*3030*/  @P2 LDG.E.EL.128 R68, desc[UR30][R28.64] ;  /* 0x0000001e1c442981 */ /* 0x000f62000c2e1d00 */
[----:B------:R-:W-:Y:S02]  /*3040*/  ISETP.NE.AND P1, PT, R153, RZ, PT ;  /* 0x000000ff9900720c */ /* 0x000fe40003f25270 */
[----:B------:R-:W-:Y:S01]  /*3050*/  ISETP.NE.AND P0, PT, R152, RZ, PT ;  /* 0x000000ff9800720c */ /* 0x000fe20003f05270 */
[----:B------:R-:W5:Y:S06]  /*3060*/  @P4 LDG.E.EL.128 R60, desc[UR30][R28.64] ;  /* 0x0000001e1c3c4981 */ /* 0x000f6c000c2e1d00 */
[----:B------:R-:W5:Y:S01]  /*3070*/  @P5 LDG.E.EL.128 R48, desc[UR30][R28.64] ;  /* 0x0000001e1c305981 */ /* 0x000f62000c2e1d00 */
[----:B------:R-:W-:-:S03]  /*3080*/  ISETP.NE.AND P5, PT, R6, RZ, PT ;  /* 0x000000ff0600720c */ /* 0x000fc60003fa5270 */
[----:B------:R-:W5:Y:S04]  /*3090*/  @P1 LDG.E.EL.128 R72, desc[UR30][R28.64] ;  /* 0x0000001e1c481981 */ /* 0x000f68000c2e1d00 */
[----:B------:R-:W5:Y:S04]  /*30a0*/  @P0 LDG.E.EL.128 R76, desc[UR30][R28.64] ;  /* 0x0000001e1c4c0981 */ /* 0x000f68000c2e1d00 */
[----:B------:R-:W5:Y:S04]  /*30b0*/  @P3 LDG.E.EL.128 R64, desc[UR30][R28.64] ;  /* 0x0000001e1c403981 */ /* 0x000f68000c2e1d00 */
[----:B------:R1:W5:Y:S01]  /*30c0*/  @P5 LDG.E.EL.128 R56, desc[UR30][R28.64] ;  /* 0x0000001e1c385981 */ /* 0x000362000c2e1d00 */
[----:B------:R-:W-:Y:S01]  /*30d0*/  BSSY B0, `(.L_x_1) ;  /* 0x0000037000007945 */ /* 0x000fe20003800000 */
[----:B--2---:R-:W-:-:S05]  /*30e0*/  SHF.L.U32 R5, R24, 0x10, RZ ;  /* 0x0000001018057819 */ /* 0x004fca00000006ff */
[--C-:B------:R-:W-:Y:S01]  /*30f0*/  FADD R36, R156, R5.reuse ;  /* 0x000000059c247221 */ /* 0x100fe20000000000 */
[C---:B------:R-:W-:Y:S02]  /*3100*/  PRMT R5, R26.reuse, 0x7632, R5 ;  /* 0x000076321a057816 */ /* 0x040fe40000000005 */
[----:B------:R-:W-:Y:S02]  /*3110*/  SHF.L.U32 R7, R26, 0x10, RZ ;  /* 0x000000101a077819 */ /* 0x000fe400000006ff */
[----:B------:R-:W-:Y:S01]  /*3120*/  SHF.L.U32 R6, R5, 0x10, RZ ;  /* 0x0000001005067819 */ /* 0x000fe200000006ff */
[----:B------:R-:W-:Y:S02]  /*3130*/  FMUL R5, R36, R36 ;  /* 0x0000002424057220 */ /* 0x000fe40000400000 */
[----:B------:R-:W-:Y:S02]  /*3140*/  FADD R34, R140, R7 ;  /* 0x000000078c227221 */ /* 0x000fe40000000000 */
[----:B------:R-:W-:Y:S01]  /*3150*/  FMUL R7, R36, R5 ;  /* 0x0000000524077220 */ /* 0x000fe20000400000 */
[----:B------:R-:W-:-:S03]  /*3160*/  PRMT R24, R24, 0x7632, R24 ;  /* 0x0000763218187816 */ /* 0x000fc60000000018 */
[----:B------:R-:W-:Y:S01]  /*3170*/  FFMA R7, R7, 0.044714998453855514526, R36 ;  /* 0x3d37271307077823 */ /* 0x000fe20000000024 */
[----:B------:R-:W-:-:S03]  /*3180*/  SHF.L.U32 R24, R24, 0x10, RZ ;  /* 0x0000001018187819 */ /* 0x000fc600000006ff */
[----:B-1----:R-:W-:Y:S01]  /*3190*/  FMUL R28, R7, 0.79788458347320556641 ;  /* 0x3f4c422a071c7820 */ /* 0x002fe20000400000 */
[----:B------:R-:W-:-:S03]  /*31a0*/  SHF.L.U32 R35, R25, 0x10, RZ ;  /* 0x0000001019237819 */ /* 0x000fc600000006ff */
[----:B------:R-:W-:Y:S01]  /*31b0*/  FADD.FTZ R30, |R28|, -RZ ;  /* 0x800000ff1c1e7221 */ /* 0x000fe20000010200 */
[----:B------:R-:W-:Y:S01]  /*31c0*/  PRMT R25, R25, 0x7632, R25 ;  /* 0x0000763219197816 */ /* 0x000fe20000000019 */
[----:B------:R-:W-:Y:S01]  /*31d0*/  FADD R33, R157, R24 ;  /* 0x000000189d217221 */ /* 0x000fe20000000000 */
[----:B------:R-:W-:Y:S02]  /*31e0*/  FADD R31, R141, R6 ;  /* 0x000000068d1f7221 */ /* 0x000fe40000000000 */
[----:B------:R-:W-:Y:S01]  /*31f0*/  FSETP.GE.AND P6, PT, R30, 0.60000002384185791016, PT ;  /* 0x3f19999a1e00780b */ /* 0x000fe20003fc6000 */
[----:B------:R-:W-:Y:S01]  /*3200*/  FADD R35, R158, R35 ;  /* 0x000000239e237221 */ /* 0x000fe20000000000 */
[----:B------:R-:W-:Y:S01]  /*3210*/  SHF.L.U32 R32, R25, 0x10, RZ ;  /* 0x0000001019207819 */ /* 0x000fe200000006ff */
[----:B------:R-:W-:Y:S01]  /*3220*/  FMUL R6, R33, R33 ;  /* 0x0000002121067220 */ /* 0x000fe20000400000 */
[----:B------:R-:W-:Y:S01]  /*3230*/  PRMT R5, R27, 0x7632, R5 ;  /* 0x000076321b057816 */ /* 0x000fe20000000005 */
[----:B------:R-:W-:-:S02]  /*3240*/  FMUL R24, R35, R35 ;  /* 0x0000002323187220 */ /* 0x000fc40000400000 */
[----:B------:R-:W-:Y:S01]  /*3250*/  FADD R32, R159, R32 ;  /* 0x000000209f207221 */ /* 0x000fe20000000000 */
[----:B------:R-:W-:Y:S01]  /*3260*/  FMUL R6, R33, R6 ;  /* 0x0000000621067220 */ /* 0x000fe20000400000 */
[----:B------:R-:W-:Y:S01]  /*3270*/  SHF.L.U32 R26, R5, 0x10, RZ ;  /* 0x00000010051a7819 */ /* 0x000fe200000006ff */
[----:B------:R-:W-:Y:S01]  /*3280*/  FMUL R24, R35, R24 ;  /* 0x0000001823187220 */ /* 0x000fe20000400000 */
[----:B------:R-:W-:Y:S01]  /*3290*/  FMUL R5, R32, R32 ;  /* 0x0000002020057220 */ /* 0x000fe20000400000 */
[----:B------:R-:W-:Y:S01]  /*32a0*/  FFMA R6, R6, 0.044714998453855514526, R33 ;  /* 0x3d37271306067823 */ /* 0x000fe20000000021 */
[----:B------:R-:W-:Y:S01]  /*32b0*/  SHF.L.U32 R27, R27, 0x10, RZ ;  /* 0x000000101b1b7819 */ /* 0x000fe200000006ff */
[----:B------:R-:W-:Y:S01]  /*32c0*/  FMUL R25, R34, R34 ;  /* 0x0000002222197220 */ /* 0x000fe20000400000 */
[----:B------:R-:W-:Y:S01]  /*32d0*/  FFMA R24, R24, 0.044714998453855514526, R35 ;  /* 0x3d37271318187823 */ /* 0x000fe20000000023 */
[----:B------:R-:W-:Y:S01]  /*32e0*/  FMUL R29, R32, R5 ;  /* 0x00000005201d7220 */ /* 0x000fe20000400000 */
[----:B------:R-:W-:Y:S01]  /*32f0*/  FMUL R38, R6, 0.79788458347320556641 ;  /* 0x3f4c422a06267820 */ /* 0x000fe20000400000 */
[----:B------:R-:W-:Y:S06]  /*3300*/  @!P6 BRA `(.L_x_2) ;  /* 0x00000000002ce947 */ /* 0x000fec0003800000 */
[C---:B------:R-:W-:Y:S01]  /*3310*/  FMUL R5, R30.reuse, 2.8853900432586669922 ;  /* 0x4038aa3b1e057820 */ /* 0x040fe20000400000 */
[----:B------:R-:W-:Y:S02]  /*3320*/  MOV R7, 0x3f800000 ;  /* 0x3f80000000077802 */ /* 0x000fe40000000f00 */
[----:B------:R-:W-:-:S03]  /*3330*/  FSETP.GE.AND P6, PT, R30, 9.010913848876953125, PT ;  /* 0x41102cb41e00780b */ /* 0x000fc60003fc6000 */
[----:B------:R-:W1:Y:S02]  /*3340*/  MUFU.EX2 R5, R5 ;  /* 0x0000000500057308 */ /* 0x000e640000000800 */
[----:B-1----:R-:W-:-:S06]  /*3350*/  FADD R6, R5, 1 ;  /* 0x3f80000005067421 */ /* 0x002fcc0000000000 */
[----:B------:R-:W1:Y:S02]  /*3360*/  MUFU.RCP R6, R6 ;  /* 0x0000000600067308 */ /* 0x000e640000001000 */
[----:B-1----:R-:W-:-:S05]  /*3370*/  FFMA.FTZ R7, R6, -2, R7 ;  /* 0xc000000006077823 */ /* 0x002fca0000010007 */
[----:B------:R-:W-:-:S04]  /*3380*/  FSEL R7, R7, 1, !P6 ;  /* 0x3f80000007077808 */ /* 0x000fc80007000000 */
[----:B------:R-:W-:-:S05]  /*3390*/  LOP3.LUT R5, R7, 0x80000000, R28, 0xf8, !PT ;  /* 0x8000000007057812 */ /* 0x000fca00078ef81c */
[----:B------:R1:W-:Y:S01]  /*33a0*/  STL [R1+0x14], R5 ;  /* 0x0000140501007387 */ /* 0x0003e20000100800 */
[----:B------:R-:W-:Y:S05]  /*33b0*/  BRA `(.L_x_3) ;  /* 0x0000000000207947 */ /* 0x000fea0003800000 */
.L_x_2:
[----:B------:R-:W-:Y:S01]  /*33c0*/  MOV R5, 0x3c80f082 ;  /* 0x3c80f08200057802 */ /* 0x000fe20000000f00 */
[----:B------:R-:W-:-:S04]  /*33d0*/  FMUL R6, R28, R28 ;  /* 0x0000001c1c067220 */ /* 0x000fc80000400000 */
[----:B------:R-:W-:-:S04]  /*33e0*/  FFMA.FTZ R5, R6, R5, -0.052303962409496307373 ;  /* 0xbd563cae06057423 */ /* 0x000fc80000010005 */
[----:B------:R-:W-:-:S04]  /*33f0*/  FFMA.FTZ R5, R6, R5, 0.1331529766321182251 ;  /* 0x3e08594106057423 */ /* 0x000fc80000010005 */
[----:B------:R-:W-:-:S04]  /*3400*/  FFMA.FTZ R5, R6, R5, -0.33332768082618713379 ;  /* 0xbeaaa9ed06057423 */ /* 0x000fc80000010005 */
[----:B------:R-:W-:-:S04]  /*3410*/  FFMA.FTZ R5, R6, R5, RZ ;  /* 0x0000000506057223 */ /* 0x000fc800000100ff */
[----:B------:R-:W-:-:S05]  /*3420*/  FFMA.FTZ R5, R28, R5, R28 ;  /* 0x000000051c057223 */ /* 0x000fca000001001c */
[----:B------:R1:W-:Y:S02]  /*3430*/  STL [R1+0x14], R5 ;  /* 0x0000140501007387 */ /* 0x0003e40000100800 */
.L_x_3:
[----:B------:R-:W-:Y:S05]  /*3440*/  BSYNC B0 ;  /* 0x0000000000007941 */ /* 0x000fea0003800000 */
.L_x_1:
[----:B------:R-:W-:Y:S01]  /*3450*/  FADD.FTZ R37, |R38|, -RZ ;  /* 0x800000ff26257221 */ /* 0x000fe20000010200 */
[----:B------:R-:W-:Y:S01]  /*3460*/  BSSY B0, `(.L_x_4) ;  /* 0x000001d000007945 */ /* 0x000fe20003800000 */
[----:B------:R-:W-:Y:S01]  /*3470*/  FADD R30, R142, R27 ;  /* 0x0000001b8e1e7221 */ /* 0x000fe20000000000 */
[----:B-----5:R-:W-:Y:S01]  /*3480*/  SHF.L.U32 R27, R44, 0x10, RZ ;  /* 0x000000102c1b7819 */ /* 0x020fe200000006ff */
[----:B------:R-:W-:Y:S01]  /*3490*/  FMUL R140, R24, 0.79788458347320556641 ;  /* 0x3f4c422a188c7820 */ /* 0x000fe20000400000 */
[----:B------:R-:W-:Y:S01]  /*34a0*/  FSETP.GE.AND P6, PT, R37, 0.60000002384185791016, PT ;  /* 0x3f19999a2500780b */ /* 0x000fe20003fc6000 */
[----:B------:R-:W-:Y:S01]  /*34b0*/  FMUL R25, R34, R25 ;  /* 0x0000001922197220 */ /* 0x000fe20000400000 */
[----:B------:R-:W-:Y:S01]  /*34c0*/  PRMT R44, R44, 0x7632, R44 ;  /* 0x000076322c2c7816 */ /* 0x000fe2000000002c */
[----:B------:R-:W-:Y:S01]  /*34d0*/  FFMA R28, R29, 0.044714998453855514526, R32 ;  /* 0x3d3727131d1c7823 */ /* 0x000fe20000000020 */
[----:B------:R-:W-:-:S09]  /*34e0*/  FMUL R24, R31, R31 ;  /* 0x0000001f1f187220 */ /* 0x000fd20000400000 */
[----:B------:R-:W-:Y:S05]  /*34f0*/  @!P6 BRA `(.L_x_5) ;  /* 0x00000000002ce947 */ /* 0x000fea0003800000 */
[C---:B-1----:R-:W-:Y:S01]  /*3500*/  FMUL R5, R37.reuse, 2.8853900432586669922 ;  /* 0x4038aa3b25057820 */ /* 0x042fe20000400000 */
        /* <DEDUP_REMOVED lines=10> */
.L_x_5:
[----:B-1----:R-:W-:Y:S01]  /*35b0*/  MOV R5, 0x3c80f082 ;  /* 0x3c80f08200057802 */ /* 0x002fe20000000f00 */
[----:B------:R-:W-:-:S04]  /*35c0*/  FMUL R6, R38, R38 ;  /* 0x0000002626067220 */ /* 0x000fc80000400000 */
[----:B------:R-:W-:-:S04]  /*35d0*/  FFMA.FTZ R5, R6, R5, -0.052303962409496307373 ;  /* 0xbd563cae06057423 */ /* 0x000fc80000010005 */
[----:B------:R-:W-:-:S04]  /*35e0*/  FFMA.FTZ R5, R6, R5, 0.1331529766321182251 ;  /* 0x3e08594106057423 */ /* 0x000fc80000010005 */
[----:B------:R-:W-:-:S04]  /*35f0*/  FFMA.FTZ R5, R6, R5, -0.33332768082618713379 ;  /* 0xbeaaa9ed06057423 */ /* 0x000fc80000010005 */
[----:B------:R-:W-:-:S04]  /*3600*/  FFMA.FTZ R5, R6, R5, RZ ;  /* 0x0000000506057223 */ /* 0x000fc800000100ff */
[----:B------:R-:W-:-:S05]  /*3610*/  FFMA.FTZ R5, R38, R5, R38 ;  /* 0x0000000526057223 */ /* 0x000fca0000010026 */
[----:B------:R1:W-:Y:S02]  /*3620*/  STL [R1+0x18], R5 ;  /* 0x0000180501007387 */ /* 0x0003e40000100800 */
.L_x_6:
[----:B------:R-:W-:Y:S05]  /*3630*/  BSYNC B0 ;  /* 0x0000000000007941 */ /* 0x000fea0003800000 */
.L_x_4:
[----:B------:R-:W-:Y:S01]  /*3640*/  FADD.FTZ R37, |R140|, -RZ ;  /* 0x800000ff8c257221 */ /* 0x000fe20000010200 */
[----:B------:R-:W-:Y:S01]  /*3650*/  BSSY B0, `(.L_x_7) ;  /* 0x000001a000007945 */ /* 0x000fe20003800000 */
[----:B------:R-:W-:Y:S01]  /*3660*/  FADD R29, R143, R26 ;  /* 0x0000001a8f1d7221 */ /* 0x000fe20000000000 */
[----:B------:R-:W-:Y:S01]  /*3670*/  FFMA R26, R25, 0.044714998453855514526, R34 ;  /* 0x3d372713191a7823 */ /* 0x000fe20000000022 */
[----:B------:R-:W-:Y:S01]  /*3680*/  SHF.L.U32 R44, R44, 0x10, RZ ;  /* 0x000000102c2c7819 */ /* 0x000fe200000006ff */
[----:B------:R-:W-:Y:S01]  /*3690*/  FMUL R24, R31, R24 ;  /* 0x000000181f187220 */ /* 0x000fe20000400000 */
[----:B------:R-:W-:Y:S01]  /*36a0*/  FSETP.GE.AND P6, PT, R37, 0.60000002384185791016, PT ;  /* 0x3f19999a2500780b */ /* 0x000fe20003fc6000 */
[----:B------:R-:W-:Y:S01]  /*36b0*/  FMUL R38, R28, 0.79788458347320556641 ;  /* 0x3f4c422a1c267820 */ /* 0x000fe20000400000 */
[----:B------:R-:W-:-:S11]  /*36c0*/  FMUL R25, R30, R30 ;  /* 0x0000001e1e197220 */ /* 0x000fd60000400000 */
        /* <DEDUP_REMOVED lines=9> */
[----:B------:R-:W-:Y:S01]  /*3760*/  LOP3.LUT R247, R7, 0x80000000, R140, 0xf8, !PT ;  /* 0x8000000007f77812 */ /* 0x000fe200078ef88c */
[----:B------:R-:W-:Y:S06]  /*3770*/  BRA `(.L_x_9) ;  /* 0x00000000001c7947 */ /* 0x000fec0003800000 */
.L_x_8:
[----:B-1----:R-:W-:Y:S01]  /*3780*/  MOV R5, 0x3c80f082 ;  /* 0x3c80f08200057802 */ /* 0x002fe20000000f00 */
[----:B------:R-:W-:-:S04]  /*3790*/  FMUL R6, R140, R140 ;  /* 0x0000008c8c067220 */ /* 0x000fc80000400000 */
[----:B------:R-:W-:-:S04]  /*37a0*/  FFMA.FTZ R5, R6, R5, -0.052303962409496307373 ;  /* 0xbd563cae06057423 */ /* 0x000fc80000010005 */
[----:B------:R-:W-:-:S04]  /*37b0*/  FFMA.FTZ R5, R6, R5, 0.1331529766321182251 ;  /* 0x3e08594106057423 */ /* 0x000fc80000010005 */
[----:B------:R-:W-:-:S04]  /*37c0*/  FFMA.FTZ R5, R6, R5, -0.33332768082618713379 ;  /* 0xbeaaa9ed06057423 */ /* 0x000fc80000010005 */
[----:B------:R-:W-:-:S04]  /*37d0*/  FFMA.FTZ R5, R6, R5, RZ ;  /* 0x0000000506057223 */ /* 0x000fc800000100ff */
[----:B------:R-:W-:-:S07]  /*37e0*/  FFMA.FTZ R247, R140, R5, R140 ;  /* 0x000000058cf77223 */ /* 0x000fce000001008c */
.L_x_9:
[----:B------:R-:W-:Y:S05]  /*37f0*/  BSYNC B0 ;  /* 0x0000000000007941 */ /* 0x000fea0003800000 */
.L_x_7:
[----:B------:R-:W-:Y:S01]  /*3800*/  FADD R28, R136, R27 ;  /* 0x0000001b881c7221 */ /* 0x000fe20000000000 */
[----:B------:R-:W-:Y:S01]  /*3810*/  FADD.FTZ R27, |R38|, -RZ ;  /* 0x800000ff261b7221 */ /* 0x000fe20000010200 */
[----:B------:R-:W-:Y:S01]  /*3820*/  BSSY B0, `(.L_x_10) ;  /* 0x000001c000007945 */ /* 0x000fe20003800000 */
[C---:B------:R-:W-:Y:S01]  /*3830*/  SHF.L.U32 R37, R45.reuse, 0x10, RZ ;  /* 0x000000102d257819 */ /* 0x040fe200000006ff */
[----:B------:R-:W-:Y:S01]  /*3840*/  FFMA R39, R24, 0.044714998453855514526, R31 ;  /* 0x3d37271318277823 */ /* 0x000fe2000000001f */
[----:B------:R-:W-:Y:S01]  /*3850*/  PRMT R45, R45, 0x7632, R45 ;  /* 0x000076322d2d7816 */ /* 0x000fe2000000002d */
[----:B------:R-:W-:Y:S01]  /*3860*/  FMUL R25, R30, R25 ;  /* 0x000000191e197220 */ /* 0x000fe20000400000 */
[----:B------:R-:W-:Y:S01]  /*3870*/  FSETP.GE.AND P6, PT, R27, 0.60000002384185791016, PT ;  /* 0x3f19999a1b00780b */ /* 0x000fe20003fc6000 */
[----:B------:R-:W-:Y:S01]  /*3880*/  FMUL R26, R26, 0.79788458347320556641 ;  /* 0x3f4c422a1a1a7820 */ /* 0x000fe20000400000 */
[----:B------:R-:W-:-:S11]  /*3890*/  FMUL R24, R29, R29 ;  /* 0x0000001d1d187220 */ /* 0x000fd60000400000 */
[----:B------:R-:W-:Y:S05]  /*38a0*/  @!P6 BRA `(.L_x_11) ;  /* 0x00000000002ce947 */ /* 0x000fea0003800000 */
        /* <DEDUP_REMOVED lines=11> */
.L_x_11:
        /* <DEDUP_REMOVED lines=8> */
.L_x_12:
[----:B------:R-:W-:Y:S05]  /*39e0*/  BSYNC B0 ;  /* 0x0000000000007941 */ /* 0x000fea0003800000 */
.L_x_10:
[----:B------:R-:W-:Y:S01]  /*39f0*/  SHF.L.U32 R38, R45, 0x10, RZ ;  /* 0x000000102d267819 */ /* 0x000fe200000006ff */
[----:B------:R-:W-:Y:S01]  /*3a00*/  FADD.FTZ R45, |R26|, -RZ ;  /* 0x800000ff1a2d7221 */ /* 0x000fe20000010200 */
[----:B------:R-:W-:Y:S01]  /*3a10*/  BSSY B0, `(.L_x_13) ;  /* 0x0000019000007945 */ /* 0x000fe20003800000 */
[----:B------:R-:W-:Y:S01]  /*3a20*/  FADD R27, R137, R44 ;  /* 0x0000002c891b7221 */ /* 0x000fe20000000000 */
[----:B------:R-:W-:Y:S01]  /*3a30*/  FFMA R44, R25, 0.044714998453855514526, R30 ;  /* 0x3d372713192c7823 */ /* 0x000fe2000000001e */
        /* <DEDUP_REMOVED lines=15> */
.L_x_14:
[----:B-1----:R-:W-:Y:S01]  /*3b30*/  MOV R5, 0x3c80f082 ;  /* 0x3c80f08200057802 */ /* 0x002fe20000000f00 */
[----:B------:R-:W-:-:S04]  /*3b40*/  FMUL R6, R26, R26 ;  /* 0x0000001a1a067220 */ /* 0x000fc80000400000 */
[----:B------:R-:W-:-:S04]  /*3b50*/  FFMA.FTZ R5, R6, R5, -0.052303962409496307373 ;  /* 0xbd563cae06057423 */ /* 0x000fc80000010005 */
[----:B------:R-:W-:-:S04]  /*3b60*/  FFMA.FTZ R5, R6, R5, 0.1331529766321182251 ;  /* 0x3e08594106057423 */ /* 0x000fc80000010005 */
[----:B------:R-:W-:-:S04]  /*3b70*/  FFMA.FTZ R5, R6, R5, -0.33332768082618713379 ;  /* 0xbeaaa9ed06057423 */ /* 0x000fc80000010005 */
[----:B------:R-:W-:-:S04]  /*3b80*/  FFMA.FTZ R5, R6, R5, RZ ;  /* 0x0000000506057223 */ /* 0x000fc800000100ff */
[----:B------:R-:W-:-:S07]  /*3b90*/  FFMA.FTZ R246, R26, R5, R26 ;  /* 0x000000051af67223 */ /* 0x000fce000001001a */
.L_x_15:
[----:B------:R-:W-:Y:S05]  /*3ba0*/  BSYNC B0 ;  /* 0x0000000000007941 */ /* 0x000fea0003800000 */
.L_x_13:
[----:B------:R-:W-:Y:S01]  /*3bb0*/  FADD.FTZ R137, |R136|, -RZ ;  /* 0x800000ff88897221 */ /* 0x000fe20000010200 */
[----:B------:R-:W-:Y:S01]  /*3bc0*/  BSSY B0, `(.L_x_16) ;  /* 0x000001d000007945 */ /* 0x000fe20003800000 */
[----:B------:R-:W-:Y:S01]  /*3bd0*/  FADD R26, R138, R37 ;  /* 0x000000258a1a7221 */ /* 0x000fe20000000000 */
[----:B------:R-:W-:Y:S01]  /*3be0*/  SHF.L.U32 R37, R46, 0x10, RZ ;  /* 0x000000102e257819 */ /* 0x000fe200000006ff */
[----:B------:R-:W-:Y:S01]  /*3bf0*/  FFMA R45, R24, 0.044714998453855514526, R29 ;  /* 0x3d372713182d7823 */ /* 0x000fe2000000001d */
[----:B------:R-:W-:Y:S01]  /*3c00*/  FSETP.GE.AND P6, PT, R137, 0.60000002384185791016, PT ;  /* 0x3f19999a8900780b */ /* 0x000fe20003fc6000 */
[----:B------:R-:W-:Y:S01]  /*3c10*/  FMUL R39, R28, R25 ;  /* 0x000000191c277220 */ /* 0x000fe20000400000 */
[----:B------:R-:W-:Y:S01]  /*3c20*/  PRMT R46, R46, 0x7632, R46 ;  /* 0x000076322e2e7816 */ /* 0x000fe2000000002e */
[----:B------:R-:W-:Y:S01]  /*3c30*/  FMUL R44, R44, 0.79788458347320556641 ;  /* 0x3f4c422a2c2c7820 */ /* 0x000fe20000400000 */
[----:B------:R-:W-:-:S09]  /*3c40*/  FMUL R24, R27, R27 ;  /* 0x0000001b1b187220 */ /* 0x000fd20000400000 */
        /* <DEDUP_REMOVED lines=12> */
.L_x_17:
        /* <DEDUP_REMOVED lines=8> */
.L_x_18:
[----:B------:R-:W-:Y:S05]  /*3d90*/  BSYNC B0 ;  /* 0x0000000000007941 */ /* 0x000fea0003800000 */
.L_x_16:
        /* <DEDUP_REMOVED lines=21> */
.L_x_20:
        /* <DEDUP_REMOVED lines=8> */
.L_x_21:
[----:B------:R-:W-:Y:S05]  /*3f70*/  BSYNC B0 ;  /* 0x0000000000007941 */ /* 0x000fea0003800000 */
.L_x_19:
[----:B------:R-:W-:Y:S01]  /*3f80*/  FADD.FTZ R44, |R234|, -RZ ;  /* 0x800000ffea2c7221 */ /* 0x000fe20000010200 */
[----:B------:R-:W-:Y:S01]  /*3f90*/  BSSY B0, `(.L_x_22) ;  /* 0x000001b000007945 */ /* 0x000fe20003800000 */
[----:B------:R-:W-:Y:S01]  /*3fa0*/  FADD R24, R132, R37 ;  /* 0x0000002584187221 */ /* 0x000fe20000000000 */
[C---:B------:R-:W-:Y:S01]  /*3fb0*/  SHF.L.U32 R45, R47.reuse, 0x10, RZ ;  /* 0x000000102f2d7819 */ /* 0x040fe200000006ff */
[----:B------:R-:W-:Y:S01]  /*3fc0*/  FFMA R37, R38, 0.044714998453855514526, R27 ;  /* 0x3d37271326257823 */ /* 0x000fe2000000001b */
[----:B------:R-:W-:Y:S01]  /*3fd0*/  FSETP.GE.AND P6, PT, R44, 0.60000002384185791016, PT ;  /* 0x3f19999a2c00780b */ /* 0x000fe20003fc6000 */
[----:B------:R-:W-:Y:S01]  /*3fe0*/  FMUL R39, R26, R39 ;  /* 0x000000271a277220 */ /* 0x000fe20000400000 */
[----:B------:R-:W-:Y:S01]  /*3ff0*/  PRMT R47, R47, 0x7632, R47 ;  /* 0x000076322f2f7816 */ /* 0x000fe2000000002f */
[----:B------:R-:W-:Y:S01]  /*4000*/  FMUL R136, R136, 0.79788458347320556641 ;  /* 0x3f4c422a88887820 */ /* 0x000fe20000400000 */
        /* <DEDUP_REMOVED lines=12> */
.L_x_23:
[----:B-1----:R-:W-:Y:S01]  /*40d0*/  MOV R5, 0x3c80f082 ;  /* 0x3c80f08200057802 */ /* 0x002fe20000000f00 */
[----:B------:R-:W-:-:S04]  /*40e0*/  FMUL R6, R234, R234 ;  /* 0x000000eaea067220 */ /* 0x000fc80000400000 */
[----:B------:R-:W-:-:S04]  /*40f0*/  FFMA.FTZ R5, R6, R5, -0.052303962409496307373 ;  /* 0xbd563cae06057423 */ /* 0x000fc80000010005 */
[----:B------:R-:W-:-:S04]  /*4100*/  FFMA.FTZ R5, R6, R5, 0.1331529766321182251 ;  /* 0x3e08594106057423 */ /* 0x000fc80000010005 */
[----:B------:R-:W-:-:S04]  /*4110*/  FFMA.FTZ R5, R6, R5, -0.33332768082618713379 ;  /* 0xbeaaa9ed06057423 */ /* 0x000fc80000010005 */
[----:B------:R-:W-:-:S04]  /*4120*/  FFMA.FTZ R5, R6, R5, RZ ;  /* 0x0000000506057223 */ /* 0x000fc800000100ff */
[----:B------:R-:W-:-:S07]  /*4130*/  FFMA.FTZ R234, R234, R5, R234 ;  /* 0x00000005eaea7223 */ /* 0x000fce00000100ea */
.L_x_24:
[----:B------:R-:W-:Y:S05]  /*4140*/  BSYNC B0 ;  /* 0x0000000000007941 */ /* 0x000fea0003800000 */
.L_x_22:
[----:B------:R-:W-:Y:S01]  /*4150*/  FADD.FTZ R132, |R136|, -RZ ;  /* 0x800000ff88847221 */ /* 0x000fe20000010200 */
[----:B------:R-:W-:Y:S01]  /*4160*/  BSSY B0, `(.L_x_25) ;  /* 0x000001c000007945 */ /* 0x000fe20003800000 */
[----:B------:R-:W-:Y:S01]  /*4170*/  FADD R7, R133, R46 ;  /* 0x0000002e85077221 */ /* 0x000fe20000000000 */
[----:B------:R-:W-:Y:S01]  /*4180*/  SHF.L.U32 R44, R47, 0x10, RZ ;  /* 0x000000102f2c7819 */ /* 0x000fe200000006ff */
[----:B------:R-:W-:Y:S01]  /*4190*/  FFMA R46, R39, 0.044714998453855514526, R26 ;  /* 0x3d372713272e7823 */ /* 0x000fe2000000001a */
[----:B------:R-:W-:Y:S01]  /*41a0*/  FSETP.GE.AND P6, PT, R132, 0.60000002384185791016, PT ;  /* 0x3f19999a8400780b */ /* 0x000fe20003fc6000 */
[----:B------:R-:W-:Y:S01]  /*41b0*/  FMUL R38, R25, R38 ;  /* 0x0000002619267220 */ /* 0x000fe20000400000 */
[----:B------:R-:W-:Y:S01]  /*41c0*/  FMUL R47, R37, 0.79788458347320556641 ;  /* 0x3f4c422a252f7820 */ /* 0x000fe20000400000 */
[----:B------:R-:W-:-:S10]  /*41d0*/  FMUL R39, R24, R24 ;  /* 0x0000001818277220 */ /* 0x000fd40000400000 */
        /* <DEDUP_REMOVED lines=12> */
.L_x_26:
        /* <DEDUP_REMOVED lines=8> */
.L_x_27:
[----:B------:R-:W-:Y:S05]  /*4320*/  BSYNC B0 ;  /* 0x0000000000007941 */ /* 0x000fea0003800000 */
.L_x_25:
[----:B------:R-:W-:Y:S01]  /*4330*/  FADD.FTZ R133, |R47|, -RZ ;  /* 0x800000ff2f857221 */ /* 0x000fe20000010200 */
[----:B------:R-:W-:Y:S01]  /*4340*/  BSSY B0, `(.L_x_28) ;  /* 0x000001d000007945 */ /* 0x000fe20003800000 */
[----:B------:R-:W-:Y:S01]  /*4350*/  FADD R6, R134, R45 ;  /* 0x0000002d86067221 */ /* 0x000fe20000000000 */
[----:B------:R-:W-:Y:S01]  /*4360*/  SHF.L.U32 R45, R40, 0x10, RZ ;  /* 0x00000010282d7819 */ /* 0x000fe200000006ff */
        /* <DEDUP_REMOVED lines=18> */
.L_x_29:
        /* <DEDUP_REMOVED lines=8> */
.L_x_30:
[----:B------:R-:W-:Y:S05]  /*4510*/  BSYNC B0 ;  /* 0x0000000000007941 */ /* 0x000fea0003800000 */
.L_x_28:
[----:B-1----:R-:W-:Y:S01]  /*4520*/  FADD R5, R135, R44 ;  /* 0x0000002c87057221 */ /* 0x002fe20000000000 */
[----:B------:R-:W-:Y:S01]  /*4530*/  FADD.FTZ R135, |R134|, -RZ ;  /* 0x800000ff86877221 */ /* 0x000fe20000010200 */
[----:B------:R-:W-:Y:S01]  /*4540*/  BSSY B0, `(.L_x_31) ;  /* 0x000001b000007945 */ /* 0x000fe20003800000 */
[----:B------:R-:W-:Y:S01]  /*4550*/  SHF.L.U32 R44, R40, 0x10, RZ ;  /* 0x00000010282c7819 */ /* 0x000fe200000006ff */
[----:B------:R-:W-:Y:S01]  /*4560*/  FMUL R46, R7, R46 ;  /* 0x0000002e072e7220 */ /* 0x000fe20000400000 */
[----:B------:R-:W-:Y:S01]  /*4570*/  FFMA R40, R39, 0.044714998453855514526, R24 ;  /* 0x3d37271327287823 */ /* 0x000fe20000000018 */
        /* <DEDUP_REMOVED lines=15> */
.L_x_32:
        /* <DEDUP_REMOVED lines=8> */
.L_x_33:
[----:B------:R-:W-:Y:S05]  /*46f0*/  BSYNC B0 ;  /* 0x0000000000007941 */ /* 0x000fea0003800000 */
.L_x_31:
        /* <DEDUP_REMOVED lines=14> */
[----:B------:R-:W2:Y:S02]  /*47e0*/  MUFU.EX2 R38, R38 ;  /* 0x0000002600267308 */ /* 0x000ea40000000800 */
[----:B--2---:R-:W-:-:S06]  /*47f0*/  FADD R39, R38, 1 ;  /* 0x3f80000026277421 */ /* 0x004fcc0000000000 */
[----:B------:R-:W2:Y:S02]  /*4800*/  MUFU.RCP R39, R39 ;  /* 0x0000002700277308 */ /* 0x000ea40000001000 */
[----:B--2---:R-:W-:-:S05]  /*4810*/  FFMA.FTZ R40, R39, -2, R40 ;  /* 0xc000000027287823 */ /* 0x004fca0000010028 */
[----:B------:R-:W-:-:S04]  /*4820*/  FSEL R40, R40, 1, !P6 ;  /* 0x3f80000028287808 */ /* 0x000fc80007000000 */
[----:B------:R-:W-:Y:S01]  /*4830*/  LOP3.LUT R250, R40, 0x80000000, R133, 0xf8, !PT ;  /* 0x8000000028fa7812 */ /* 0x000fe200078ef885 */
[----:B------:R-:W-:Y:S06]  /*4840*/  BRA `(.L_x_36) ;  /* 0x00000000001c7947 */ /* 0x000fec0003800000 */
.L_x_35:
[----:B------:R-:W-:Y:S01]  /*4850*/  MOV R38, 0x3c80f082 ;  /* 0x3c80f08200267802 */ /* 0x000fe20000000f00 */
[----:B------:R-:W-:-:S04]  /*4860*/  FMUL R39, R133, R133 ;  /* 0x0000008585277220 */ /* 0x000fc80000400000 */
[----:B------:R-:W-:-:S04]  /*4870*/  FFMA.FTZ R38, R39, R38, -0.052303962409496307373 ;  /* 0xbd563cae27267423 */ /* 0x000fc80000010026 */
[----:B------:R-:W-:-:S04]  /*4880*/  FFMA.FTZ R38, R39, R38, 0.1331529766321182251 ;  /* 0x3e08594127267423 */ /* 0x000fc80000010026 */
[----:B------:R-:W-:-:S04]  /*4890*/  FFMA.FTZ R38, R39, R38, -0.33332768082618713379 ;  /* 0xbeaaa9ed27267423 */ /* 0x000fc80000010026 */
[----:B------:R-:W-:-:S04]  /*48a0*/  FFMA.FTZ R38, R39, R38, RZ ;  /* 0x0000002627267223 */ /* 0x000fc800000100ff */
[----:B------:R-:W-:-:S07]  /*48b0*/  FFMA.FTZ R250, R133, R38, R133 ;  /* 0x0000002685fa7223 */ /* 0x000fce0000010085 */
.L_x_36:
[----:B------:R-:W-:Y:S05]  /*48c0*/  BSYNC B0 ;  /* 0x0000000000007941 */ /* 0x000fea0003800000 */
.L_x_34:
[----:B------:R-:W-:Y:S01]  /*48d0*/  FADD R38, R117, R44 ;  /* 0x0000002c75267221 */ /* 0x000fe20000000000 */
        /* <DEDUP_REMOVED lines=19> */
.L_x_38:
[----:B------:R-:W-:Y:S01]  /*4a10*/  MOV R39, 0x3c80f082 ;  /* 0x3c80f08200277802 */ /* 0x000fe20000000f00 */
[----:B------:R-:W-:-:S04]  /*4a20*/  FMUL R40, R132, R132 ;  /* 0x0000008484287220 */ /* 0x000fc80000400000 */
[----:B------:R-:W-:-:S04]  /*4a30*/  FFMA.FTZ R39, R40, R39, -0.052303962409496307373 ;  /* 0xbd563cae28277423 */ /* 0x000fc80000010027 */
[----:B------:R-:W-:-:S04]  /*4a40*/  FFMA.FTZ R39, R40, R39, 0.1331529766321182251 ;  /* 0x3e08594128277423 */ /* 0x000fc80000010027 */
[----:B------:R-:W-:-:S04]  /*4a50*/  FFMA.FTZ R39, R40, R39, -0.33332768082618713379 ;  /* 0xbeaaa9ed28277423 */ /* 0x000fc80000010027 */
[----:B------:R-:W-:-:S04]  /*4a60*/  FFMA.FTZ R39, R40, R39, RZ ;  /* 0x0000002728277223 */ /* 0x000fc800000100ff */
[----:B------:R-:W-:-:S07]  /*4a70*/  FFMA.FTZ R249, R132, R39, R132 ;  /* 0x0000002784f97223 */ /* 0x000fce0000010084 */
.L_x_39:
[----:B------:R-:W-:Y:S05]  /*4a80*/  BSYNC B0 ;  /* 0x0000000000007941 */ /* 0x000fea0003800000 */
.L_x_37:
[----:B------:R-:W-:Y:S01]  /*4a90*/  FADD.FTZ R117, |R245|, -RZ ;  /* 0x800000fff5757221 */ /* 0x000fe20000010200 */
[----:B------:R-:W-:Y:S01]  /*4aa0*/  BSSY B0, `(.L_x_40) ;  /* 0x000001b000007945 */ /* 0x000fe20003800000 */
[----:B------:R-:W-:Y:S01]  /*4ab0*/  FADD R39, R118, R45 ;  /* 0x0000002d76277221 */ /* 0x000fe20000000000 */
[C---:B------:R-:W-:Y:S01]  /*4ac0*/  SHF.L.U32 R45, R42.reuse, 0x10, RZ ;  /* 0x000000102a2d7819 */ /* 0x040fe200000006ff */
[----:B------:R-:W-:Y:S01]  /*4ad0*/  FMUL R243, R47, 0.79788458347320556641 ;  /* 0x3f4c422a2ff37820 */ /* 0x000fe20000400000 */
[----:B------:R-:W-:Y:S01]  /*4ae0*/  FSETP.GE.AND P6, PT, R117, 0.60000002384185791016, PT ;  /* 0x3f19999a7500780b */ /* 0x000fe20003fc6000 */
[----:B------:R-:W-:Y:S01]  /*4af0*/  FMUL R116, R37, R44 ;  /* 0x0000002c25747220 */ /* 0x000fe20000400000 */
[----:B------:R-:W-:Y:S01]  /*4b00*/  PRMT R42, R42, 0x7632, R42 ;  /* 0x000076322a2a7816 */ /* 0x000fe2000000002a */
[----:B------:R-:W-:Y:S01]  /*4b10*/  FFMA R46, R46, 0.044714998453855514526, R5 ;  /* 0x3d3727132e2e7823 */ /* 0x000fe20000000005 */
        /* <DEDUP_REMOVED lines=12> */
.L_x_41:
[----:B------:R-:W-:Y:S01]  /*4be0*/  MOV R40, 0x3c80f082 ;  /* 0x3c80f08200287802 */ /* 0x000fe20000000f00 */
[----:B------:R-:W-:-:S04]  /*4bf0*/  FMUL R41, R245, R245 ;  /* 0x000000f5f5297220 */ /* 0x000fc80000400000 */
[----:B------:R-:W-:-:S04]  /*4c00*/  FFMA.FTZ R40, R41, R40, -0.052303962409496307373 ;  /* 0xbd563cae29287423 */ /* 0x000fc80000010028 */
[----:B------:R-:W-:-:S04]  /*4c10*/  FFMA.FTZ R40, R41, R40, 0.1331529766321182251 ;  /* 0x3e08594129287423 */ /* 0x000fc80000010028 */
[----:B------:R-:W-:-:S04]  /*4c20*/  FFMA.FTZ R40, R41, R40, -0.33332768082618713379 ;  /* 0xbeaaa9ed29287423 */ /* 0x000fc80000010028 */
[----:B------:R-:W-:-:S04]  /*4c30*/  FFMA.FTZ R40, R41, R40, RZ ;  /* 0x0000002829287223 */ /* 0x000fc800000100ff */
[----:B------:R-:W-:-:S07]  /*4c40*/  FFMA.FTZ R245, R245, R40, R245 ;  /* 0x00000028f5f57223 */ /* 0x000fce00000100f5 */
.L_x_42:
[----:B------:R-:W-:Y:S05]  /*4c50*/  BSYNC B0 ;  /* 0x0000000000007941 */ /* 0x000fea0003800000 */
.L_x_40:
[----:B------:R-:W-:Y:S01]  /*4c60*/  FADD R40, R119, R134 ;  /* 0x0000008677287221 */ /* 0x000fe20000000000 */
[----:B------:R-:W-:Y:S01]  /*4c70*/  FADD.FTZ R119, |R243|, -RZ ;  /* 0x800000fff3777221 */ /* 0x000fe20000010200 */
[----:B------:R-:W-:Y:S01]  /*4c80*/  BSSY B0, `(.L_x_43) ;  /* 0x0000019000007945 */ /* 0x000fe20003800000 */
[----:B------:R-:W-:Y:S01]  /*4c90*/  FMUL R242, R46, 0.79788458347320556641 ;  /* 0x3f4c422a2ef27820 */ /* 0x000fe20000400000 */
[----:B------:R-:W-:Y:S01]  /*4ca0*/  SHF.L.U32 R118, R42, 0x10, RZ ;  /* 0x000000102a767819 */ /* 0x000fe200000006ff */
[----:B------:R-:W-:Y:S01]  /*4cb0*/  FMUL R47, R38, R47 ;  /* 0x0000002f262f7220 */ /* 0x000fe20000400000 */
[----:B------:R-:W-:Y:S01]  /*4cc0*/  FSETP.GE.AND P6, PT, R119, 0.60000002384185791016, PT ;  /* 0x3f19999a7700780b */ /* 0x000fe20003fc6000 */
[----:B------:R-:W-:Y:S01]  /*4cd0*/  FFMA R116, R116, 0.044714998453855514526, R37 ;  /* 0x3d37271374747823 */ /* 0x000fe20000000025 */
        /* <DEDUP_REMOVED lines=12> */
.L_x_44:
[----:B------:R-:W-:Y:S01]  /*4da0*/  MOV R41, 0x3c80f082 ;  /* 0x3c80f08200297802 */ /* 0x000fe20000000f00 */
[----:B------:R-:W-:-:S04]  /*4db0*/  FMUL R42, R243, R243 ;  /* 0x000000f3f32a7220 */ /* 0x000fc80000400000 */
[----:B------:R-:W-:-:S04]  /*4dc0*/  FFMA.FTZ R41, R42, R41, -0.052303962409496307373 ;  /* 0xbd563cae2a297423 */ /* 0x000fc80000010029 */
[----:B------:R-:W-:-:S04]  /*4dd0*/  FFMA.FTZ R41, R42, R41, 0.1331529766321182251 ;  /* 0x3e0859412a297423 */ /* 0x000fc80000010029 */
[----:B------:R-:W-:-:S04]  /*4de0*/  FFMA.FTZ R41, R42, R41, -0.33332768082618713379 ;  /* 0xbeaaa9ed2a297423 */ /* 0x000fc80000010029 */
[----:B------:R-:W-:-:S04]  /*4df0*/  FFMA.FTZ R41, R42, R41, RZ ;  /* 0x000000292a297223 */ /* 0x000fc800000100ff */
[----:B------:R-:W-:-:S07]  /*4e00*/  FFMA.FTZ R243, R243, R41, R243 ;  /* 0x00000029f3f37223 */ /* 0x000fce00000100f3 */
.L_x_45:
[----:B------:R-:W-:Y:S05]  /*4e10*/  BSYNC B0 ;  /* 0x0000000000007941 */ /* 0x000fea0003800000 */
.L_x_43:
        /* <DEDUP_REMOVED lines=21> */
.L_x_47:
[----:B------:R-:W-:Y:S01]  /*4f70*/  MOV R42, 0x3c80f082 ;  /* 0x3c80f082002a7802 */ /* 0x000fe20000000f00 */
[----:B------:R-:W-:-:S04]  /*4f80*/  FMUL R45, R242, R242 ;  /* 0x000000f2f22d7220 */ /* 0x000fc80000400000 */
[----:B------:R-:W-:-:S04]  /*4f90*/  FFMA.FTZ R42, R45, R42, -0.052303962409496307373 ;  /* 0xbd563cae2d2a7423 */ /* 0x000fc8000001002a */
[----:B------:R-:W-:-:S04]  /*4fa0*/  FFMA.FTZ R42, R45, R42, 0.1331529766321182251 ;  /* 0x3e0859412d2a7423 */ /* 0x000fc8000001002a */
[----:B------:R-:W-:-:S04]  /*4fb0*/  FFMA.FTZ R42, R45, R42, -0.33332768082618713379 ;  /* 0xbeaaa9ed2d2a7423 */ /* 0x000fc8000001002a */
[----:B------:R-:W-:-:S04]  /*4fc0*/  FFMA.FTZ R42, R45, R42, RZ ;  /* 0x0000002a2d2a7223 */ /* 0x000fc800000100ff */
[----:B------:R-:W-:-:S07]  /*4fd0*/  FFMA.FTZ R242, R242, R42, R242 ;  /* 0x0000002af2f27223 */ /* 0x000fce00000100f2 */
.L_x_48:
[----:B------:R-:W-:Y:S05]  /*4fe0*/  BSYNC B0 ;  /* 0x0000000000007941 */ /* 0x000fea0003800000 */
.L_x_46:
        /* <DEDUP_REMOVED lines=18> */
[----:B-1----:R-:W-:-:S05]  /*5110*/  LOP3.LUT R152, R45, 0x80000000, R116, 0xf8, !PT ;  /* 0x800000002d987812 */ /* 0x002fca00078ef874 */
[----:B------:R1:W-:Y:S01]  /*5120*/  STL [R1+0x10], R152 ;  /* 0x0000109801007387 */ /* 0x0003e20000100800 */
[----:B------:R-:W-:Y:S05]  /*5130*/  BRA `(.L_x_51) ;  /* 0x0000000000207947 */ /* 0x000fea0003800000 */
.L_x_50:
[----:B------:R-:W-:Y:S01]  /*5140*/  MOV R43, 0x3c80f082 ;  /* 0x3c80f082002b7802 */ /* 0x000fe20000000f00 */
[----:B------:R-:W-:-:S04]  /*5150*/  FMUL R44, R116, R116 ;  /* 0x00000074742c7220 */ /* 0x000fc80000400000 */
[----:B------:R-:W-:-:S04]  /*5160*/  FFMA.FTZ R43, R44, R43, -0.052303962409496307373 ;  /* 0xbd563cae2c2b7423 */ /* 0x000fc8000001002b */
[----:B------:R-:W-:-:S04]  /*5170*/  FFMA.FTZ R43, R44, R43, 0.1331529766321182251 ;  /* 0x3e0859412c2b7423 */ /* 0x000fc8000001002b */
[----:B------:R-:W-:-:S04]  /*5180*/  FFMA.FTZ R43, R44, R43, -0.33332768082618713379 ;  /* 0xbeaaa9ed2c2b7423 */ /* 0x000fc8000001002b */
[----:B------:R-:W-:-:S04]  /*5190*/  FFMA.FTZ R43, R44, R43, RZ ;  /* 0x0000002b2c2b7223 */ /* 0x000fc800000100ff */
[----:B-1----:R-:W-:-:S05]  /*51a0*/  FFMA.FTZ R152, R116, R43, R116 ;  /* 0x0000002b74987223 */ /* 0x002fca0000010074 */
[----:B------:R1:W-:Y:S02]  /*51b0*/  STL [R1+0x10], R152 ;  /* 0x0000109801007387 */ /* 0x0003e40000100800 */
.L_x_51:
[----:B------:R-:W-:Y:S05]  /*51c0*/  BSYNC B0 ;  /* 0x0000000000007941 */ /* 0x000fea0003800000 */
.L_x_49:
        /* <DEDUP_REMOVED lines=21> */
.L_x_53:
[----:B------:R-:W-:Y:S01]  /*5320*/  MOV R44, 0x3c80f082 ;  /* 0x3c80f082002c7802 */ /* 0x000fe20000000f00 */
[----:B------:R-:W-:-:S04]  /*5330*/  FMUL R45, R119, R119 ;  /* 0x00000077772d7220 */ /* 0x000fc80000400000 */
[----:B------:R-:W-:-:S04]  /*5340*/  FFMA.FTZ R44, R45, R44, -0.052303962409496307373 ;  /* 0xbd563cae2d2c7423 */ /* 0x000fc8000001002c */
[----:B------:R-:W-:-:S04]  /*5350*/  FFMA.FTZ R44, R45, R44, 0.1331529766321182251 ;  /* 0x3e0859412d2c7423 */ /* 0x000fc8000001002c */
[----:B------:R-:W-:-:S04]  /*5360*/  FFMA.FTZ R44, R45, R44, -0.33332768082618713379 ;  /* 0xbeaaa9ed2d2c7423 */ /* 0x000fc8000001002c */
[----:B------:R-:W-:-:S04]  /*5370*/  FFMA.FTZ R44, R45, R44, RZ ;  /* 0x0000002c2d2c7223 */ /* 0x000fc800000100ff */
[----:B------:R-:W-:-:S07]  /*5380*/  FFMA.FTZ R248, R119, R44, R119 ;  /* 0x0000002c77f87223 */ /* 0x000fce0000010077 */
.L_x_54:
[----:B------:R-:W-:Y:S05]  /*5390*/  BSYNC B0 ;  /* 0x0000000000007941 */ /* 0x000fea0003800000 */
.L_x_52:
        /* <DEDUP_REMOVED lines=20> */
.L_x_56:
[----:B------:R-:W-:Y:S01]  /*54e0*/  MOV R45, 0x3c80f082 ;  /* 0x3c80f082002d7802 */ /* 0x000fe20000000f00 */
[----:B------:R-:W-:-:S04]  /*54f0*/  FMUL R46, R244, R244 ;  /* 0x000000f4f42e7220 */ /* 0x000fc80000400000 */
[----:B------:R-:W-:-:S04]  /*5500*/  FFMA.FTZ R45, R46, R45, -0.052303962409496307373 ;  /* 0xbd563cae2e2d7423 */ /* 0x000fc8000001002d */
[----:B------:R-:W-:-:S04]  /*5510*/  FFMA.FTZ R45, R46, R45, 0.1331529766321182251 ;  /* 0x3e0859412e2d7423 */ /* 0x000fc8000001002d */
[----:B------:R-:W-:-:S04]  /*5520*/  FFMA.FTZ R45, R46, R45, -0.33332768082618713379 ;  /* 0xbeaaa9ed2e2d7423 */ /* 0x000fc8000001002d */
[----:B------:R-:W-:-:S04]  /*5530*/  FFMA.FTZ R45, R46, R45, RZ ;  /* 0x0000002d2e2d7223 */ /* 0x000fc800000100ff */
[----:B------:R-:W-:-:S07]  /*5540*/  FFMA.FTZ R244, R244, R45, R244 ;  /* 0x0000002df4f47223 */ /* 0x000fce00000100f4 */
.L_x_57:
[----:B------:R-:W-:Y:S05]  /*5550*/  BSYNC B0 ;  /* 0x0000000000007941 */ /* 0x000fea0003800000 */
.L_x_55:
[----:B------:R-:W-:Y:S01]  /*5560*/  FADD R45, R108, R117 ;  /* 0x000000756c2d7221 */ /* 0x000fe20000000000 */
[----:B------:R-:W-:Y:S01]  /*5570*/  FADD.FTZ R117, |R241|, -RZ ;  /* 0x800000fff1757221 */ /* 0x000fe20000010200 */
[----:B------:R-:W-:Y:S01]  /*5580*/  BSSY B0, `(.L_x_58) ;  /* 0x000001a000007945 */ /* 0x000fe20003800000 */
[----:B------:R-:W-:Y:S01]  /*5590*/  SHF.L.U32 R115, R49, 0x10, RZ ;  /* 0x0000001031737819 */ /* 0x000fe200000006ff */
        /* <DEDUP_REMOVED lines=17> */
.L_x_59:
[----:B------:R-:W-:Y:S01]  /*56b0*/  MOV R46, 0x3c80f082 ;  /* 0x3c80f082002e7802 */ /* 0x000fe20000000f00 */
[----:B------:R-:W-:-:S04]  /*56c0*/  FMUL R47, R241, R241 ;  /* 0x000000f1f12f7220 */ /* 0x000fc80000400000 */
[----:B------:R-:W-:-:S04]  /*56d0*/  FFMA.FTZ R46, R47, R46, -0.052303962409496307373 ;  /* 0xbd563cae2f2e7423 */ /* 0x000fc8000001002e */
[----:B------:R-:W-:-:S04]  /*56e0*/  FFMA.FTZ R46, R47, R46, 0.1331529766321182251 ;  /* 0x3e0859412f2e7423 */ /* 0x000fc8000001002e */
[----:B------:R-:W-:-:S04]  /*56f0*/  FFMA.FTZ R46, R47, R46, -0.33332768082618713379 ;  /* 0xbeaaa9ed2f2e7423 */ /* 0x000fc8000001002e */
[----:B------:R-:W-:-:S04]  /*5700*/  FFMA.FTZ R46, R47, R46, RZ ;  /* 0x0000002e2f2e7223 */ /* 0x000fc800000100ff */
[----:B------:R-:W-:-:S07]  /*5710*/  FFMA.FTZ R241, R241, R46, R241 ;  /* 0x0000002ef1f17223 */ /* 0x000fce00000100f1 */
.L_x_60:
[----:B------:R-:W-:Y:S05]  /*5720*/  BSYNC B0 ;  /* 0x0000000000007941 */ /* 0x000fea0003800000 */
.L_x_58:
        /* <DEDUP_REMOVED lines=20> */
.L_x_62:
[----:B------:R-:W-:Y:S01]  /*5870*/  MOV R47, 0x3c80f082 ;  /* 0x3c80f082002f7802 */ /* 0x000fe20000000f00 */
[----:B------:R-:W-:-:S04]  /*5880*/  FMUL R48, R112, R112 ;  /* 0x0000007070307220 */ /* 0x000fc80000400000 */
[----:B------:R-:W-:-:S04]  /*5890*/  FFMA.FTZ R47, R48, R47, -0.052303962409496307373 ;  /* 0xbd563cae302f7423 */ /* 0x000fc8000001002f */
[----:B------:R-:W-:-:S04]  /*58a0*/  FFMA.FTZ R47, R48, R47, 0.1331529766321182251 ;  /* 0x3e085941302f7423 */ /* 0x000fc8000001002f */
[----:B------:R-:W-:-:S04]  /*58b0*/  FFMA.FTZ R47, R48, R47, -0.33332768082618713379 ;  /* 0xbeaaa9ed302f7423 */ /* 0x000fc8000001002f */
[----:B------:R-:W-:-:S04]  /*58c0*/  FFMA.FTZ R47, R48, R47, RZ ;  /* 0x0000002f302f7223 */ /* 0x000fc800000100ff */
[----:B------:R-:W-:-:S07]  /*58d0*/  FFMA.FTZ R239, R112, R47, R112 ;  /* 0x0000002f70ef7223 */ /* 0x000fce0000010070 */
.L_x_63:
[----:B------:R-:W-:Y:S05]  /*58e0*/  BSYNC B0 ;  /* 0x0000000000007941 */ /* 0x000fea0003800000 */
.L_x_61:
        /* <DEDUP_REMOVED lines=21> */
.L_x_65:
[----:B------:R-:W-:Y:S01]  /*5a40*/  MOV R48, 0x3c80f082 ;  /* 0x3c80f08200307802 */ /* 0x000fe20000000f00 */
[----:B------:R-:W-:-:S04]  /*5a50*/  FMUL R49, R237, R237 ;  /* 0x000000eded317220 */ /* 0x000fc80000400000 */
[----:B------:R-:W-:-:S04]  /*5a60*/  FFMA.FTZ R48, R49, R48, -0.052303962409496307373 ;  /* 0xbd563cae31307423 */ /* 0x000fc80000010030 */
[----:B------:R-:W-:-:S04]  /*5a70*/  FFMA.FTZ R48, R49, R48, 0.1331529766321182251 ;  /* 0x3e08594131307423 */ /* 0x000fc80000010030 */
[----:B------:R-:W-:-:S04]  /*5a80*/  FFMA.FTZ R48, R49, R48, -0.33332768082618713379 ;  /* 0xbeaaa9ed31307423 */ /* 0x000fc80000010030 */
[----:B------:R-:W-:-:S04]  /*5a90*/  FFMA.FTZ R48, R49, R48, RZ ;  /* 0x0000003031307223 */ /* 0x000fc800000100ff */
[----:B------:R-:W-:-:S07]  /*5aa0*/  FFMA.FTZ R237, R237, R48, R237 ;  /* 0x00000030eded7223 */ /* 0x000fce00000100ed */
.L_x_66:
[----:B------:R-:W-:Y:S05]  /*5ab0*/  BSYNC B0 ;  /* 0x0000000000007941 */ /* 0x000fea0003800000 */
.L_x_64:
        /* <DEDUP_REMOVED lines=20> */
.L_x_68:
[----:B------:R-:W-:Y:S01]  /*5c00*/  MOV R49, 0x3c80f082 ;  /* 0x3c80f08200317802 */ /* 0x000fe20000000f00 */
[----:B------:R-:W-:-:S04]  /*5c10*/  FMUL R50, R235, R235 ;  /* 0x000000ebeb327220 */ /* 0x000fc80000400000 */
[----:B------:R-:W-:-:S04]  /*5c20*/  FFMA.FTZ R49, R50, R49, -0.052303962409496307373 ;  /* 0xbd563cae32317423 */ /* 0x000fc80000010031 */
[----:B------:R-:W-:-:S04]  /*5c30*/  FFMA.FTZ R49, R50, R49, 0.1331529766321182251 ;  /* 0x3e08594132317423 */ /* 0x000fc80000010031 */
[----:B------:R-:W-:-:S04]  /*5c40*/  FFMA.FTZ R49, R50, R49, -0.33332768082618713379 ;  /* 0xbeaaa9ed32317423 */ /* 0x000fc80000010031 */
[----:B------:R-:W-:-:S04]  /*5c50*/  FFMA.FTZ R49, R50, R49, RZ ;  /* 0x0000003132317223 */ /* 0x000fc800000100ff */
[----:B------:R-:W-:-:S07]  /*5c60*/  FFMA.FTZ R235, R235, R49, R235 ;  /* 0x00000031ebeb7223 */ /* 0x000fce00000100eb */
.L_x_69:
[----:B------:R-:W-:Y:S05]  /*5c70*/  BSYNC B0 ;  /* 0x0000000000007941 */ /* 0x000fea0003800000 */
.L_x_67:
        /* <DEDUP_REMOVED lines=21> */
.L_x_71:
[----:B------:R-:W-:Y:S01]  /*5dd0*/  MOV R50, 0x3c80f082 ;  /* 0x3c80f08200327802 */ /* 0x000fe20000000f00 */
[----:B------:R-:W-:-:S04]  /*5de0*/  FMUL R109, R113, R113 ;  /* 0x00000071716d7220 */ /* 0x000fc80000400000 */
[----:B------:R-:W-:-:S04]  /*5df0*/  FFMA.FTZ R50, R109, R50, -0.052303962409496307373 ;  /* 0xbd563cae6d327423 */ /* 0x000fc80000010032 */
[----:B------:R-:W-:-:S04]  /*5e00*/  FFMA.FTZ R50, R109, R50, 0.1331529766321182251 ;  /* 0x3e0859416d327423 */ /* 0x000fc80000010032 */
[----:B------:R-:W-:-:S04]  /*5e10*/  FFMA.FTZ R50, R109, R50, -0.33332768082618713379 ;  /* 0xbeaaa9ed6d327423 */ /* 0x000fc80000010032 */
[----:B------:R-:W-:-:S04]  /*5e20*/  FFMA.FTZ R50, R109, R50, RZ ;  /* 0x000000326d327223 */ /* 0x000fc800000100ff */
[----:B------:R-:W-:-:S07]  /*5e30*/  FFMA.FTZ R233, R113, R50, R113 ;  /* 0x0000003271e97223 */ /* 0x000fce0000010071 */
.L_x_72:
[----:B------:R-:W-:Y:S05]  /*5e40*/  BSYNC B0 ;  /* 0x0000000000007941 */ /* 0x000fea0003800000 */
.L_x_70:
[----:B------:R-:W-:Y:S01]  /*5e50*/  FADD R50, R105, R112 ;  /* 0x0000007069327221 */ /* 0x000fe20000000000 */
[----:B------:R-:W-:Y:S01]  /*5e60*/  FADD.FTZ R112, |R240|, -RZ ;  /* 0x800000fff0707221 */ /* 0x000fe20000010200 */
[----:B------:R-:W-:Y:S01]  /*5e70*/  BSSY B0, `(.L_x_73) ;  /* 0x0000019000007945 */ /* 0x000fe20003800000 */
        /* <DEDUP_REMOVED lines=17> */
.L_x_74:
[----:B------:R-:W-:Y:S01]  /*5f90*/  MOV R51, 0x3c80f082 ;  /* 0x3c80f08200337802 */ /* 0x000fe20000000f00 */
[----:B------:R-:W-:-:S04]  /*5fa0*/  FMUL R104, R240, R240 ;  /* 0x000000f0f0687220 */ /* 0x000fc80000400000 */
[----:B------:R-:W-:-:S04]  /*5fb0*/  FFMA.FTZ R51, R104, R51, -0.052303962409496307373 ;  /* 0xbd563cae68337423 */ /* 0x000fc80000010033 */
[----:B------:R-:W-:-:S04]  /*5fc0*/  FFMA.FTZ R51, R104, R51, 0.1331529766321182251 ;  /* 0x3e08594168337423 */ /* 0x000fc80000010033 */
[----:B------:R-:W-:-:S04]  /*5fd0*/  FFMA.FTZ R51, R104, R51, -0.33332768082618713379 ;  /* 0xbeaaa9ed68337423 */ /* 0x000fc80000010033 */
[----:B------:R-:W-:-:S04]  /*5fe0*/  FFMA.FTZ R51, R104, R51, RZ ;  /* 0x0000003368337223 */ /* 0x000fc800000100ff */
[----:B------:R-:W-:-:S07]  /*5ff0*/  FFMA.FTZ R240, R240, R51, R240 ;  /* 0x00000033f0f07223 */ /* 0x000fce00000100f0 */
.L_x_75:
[----:B------:R-:W-:Y:S05]  /*6000*/  BSYNC B0 ;  /* 0x0000000000007941 */ /* 0x000fea0003800000 */
.L_x_73:
[----:B------:R-:W-:Y:S01]  /*6010*/  FADD.FTZ R112, |R113|, -RZ ;  /* 0x800000ff71707221 */ /* 0x000fe20000010200 */
[----:B------:R-:W-:Y:S01]  /*6020*/  BSSY B0, `(.L_x_76) ;  /* 0x000001b000007945 */ /* 0x000fe20003800000 */
[----:B------:R-:W-:Y:S01]  /*6030*/  FADD R51, R106, R115 ;  /* 0x000000736a337221 */ /* 0x000fe20000000000 */
[----:B------:R-:W-:Y:S01]  /*6040*/  FMUL R117, R109, 0.79788458347320556641 ;  /* 0x3f4c422a6d757820 */ /* 0x000fe20000400000 */
[----:B------:R-:W-:Y:S01]  /*6050*/  SHF.L.U32 R115, R52, 0x10, RZ ;  /* 0x0000001034737819 */ /* 0x000fe200000006ff */
[----:B------:R-:W-:Y:S01]  /*6060*/  FMUL R110, R49, R110 ;  /* 0x0000006e316e7220 */ /* 0x000fe20000400000 */
[----:B------:R-:W-:Y:S01]  /*6070*/  FSETP.GE.AND P6, PT, R112, 0.60000002384185791016, PT ;  /* 0x3f19999a7000780b */ /* 0x000fe20003fc6000 */
[----:B------:R-:W-:Y:S01]  /*6080*/  FFMA R111, R111, 0.044714998453855514526, R48 ;  /* 0x3d3727136f6f7823 */ /* 0x000fe20000000030 */
[----:B------:R-:W-:Y:S01]  /*6090*/  PRMT R104, R52, 0x7632, R104 ;  /* 0x0000763234687816 */ /* 0x000fe20000000068 */
[----:B------:R-:W-:-:S10]  /*60a0*/  FMUL R109, R50, R50 ;  /* 0x00000032326d7220 */ /* 0x000fd40000400000 */
        /* <DEDUP_REMOVED lines=11> */
.L_x_77:
[----:B------:R-:W-:Y:S01]  /*6160*/  MOV R52, 0x3c80f082 ;  /* 0x3c80f08200347802 */ /* 0x000fe20000000f00 */
[----:B------:R-:W-:-:S04]  /*6170*/  FMUL R105, R113, R113 ;  /* 0x0000007171697220 */ /* 0x000fc80000400000 */
[----:B------:R-:W-:-:S04]  /*6180*/  FFMA.FTZ R52, R105, R52, -0.052303962409496307373 ;  /* 0xbd563cae69347423 */ /* 0x000fc80000010034 */
[----:B------:R-:W-:-:S04]  /*6190*/  FFMA.FTZ R52, R105, R52, 0.1331529766321182251 ;  /* 0x3e08594169347423 */ /* 0x000fc80000010034 */
[----:B------:R-:W-:-:S04]  /*61a0*/  FFMA.FTZ R52, R105, R52, -0.33332768082618713379 ;  /* 0xbeaaa9ed69347423 */ /* 0x000fc80000010034 */
[----:B------:R-:W-:-:S04]  /*61b0*/  FFMA.FTZ R52, R105, R52, RZ ;  /* 0x0000003469347223 */ /* 0x000fc800000100ff */
[----:B------:R-:W-:-:S07]  /*61c0*/  FFMA.FTZ R238, R113, R52, R113 ;  /* 0x0000003471ee7223 */ /* 0x000fce0000010071 */
.L_x_78:
[----:B------:R-:W-:Y:S05]  /*61d0*/  BSYNC B0 ;  /* 0x0000000000007941 */ /* 0x000fea0003800000 */
.L_x_76:
        /* <DEDUP_REMOVED lines=20> */
.L_x_80:
[----:B------:R-:W-:Y:S01]  /*6320*/  MOV R104, 0x3c80f082 ;  /* 0x3c80f08200687802 */ /* 0x000fe20000000f00 */
[----:B------:R-:W-:-:S04]  /*6330*/  FMUL R105, R117, R117 ;  /* 0x0000007575697220 */ /* 0x000fc80000400000 */
[----:B------:R-:W-:-:S04]  /*6340*/  FFMA.FTZ R104, R105, R104, -0.052303962409496307373 ;  /* 0xbd563cae69687423 */ /* 0x000fc80000010068 */
[----:B------:R-:W-:-:S04]  /*6350*/  FFMA.FTZ R104, R105, R104, 0.1331529766321182251 ;  /* 0x3e08594169687423 */ /* 0x000fc80000010068 */
[----:B------:R-:W-:-:S04]  /*6360*/  FFMA.FTZ R104, R105, R104, -0.33332768082618713379 ;  /* 0xbeaaa9ed69687423 */ /* 0x000fc80000010068 */
[----:B------:R-:W-:-:S04]  /*6370*/  FFMA.FTZ R104, R105, R104, RZ ;  /* 0x0000006869687223 */ /* 0x000fc800000100ff */
[----:B------:R-:W-:-:S07]  /*6380*/  FFMA.FTZ R236, R117, R104, R117 ;  /* 0x0000006875ec7223 */ /* 0x000fce0000010075 */
.L_x_81:
[----:B------:R-:W-:Y:S05]  /*6390*/  BSYNC B0 ;  /* 0x0000000000007941 */ /* 0x000fea0003800000 */
.L_x_79:
[----:B------:R-:W-:Y:S01]  /*63a0*/  FADD.FTZ R114, |R111|, -RZ ;  /* 0x800000ff6f727221 */ /* 0x000fe20000010200 */
[----:B------:R-:W-:Y:S01]  /*63b0*/  BSSY B0, `(.L_x_82) ;  /* 0x000001b000007945 */ /* 0x000fe20003800000 */
[----:B------:R-:W-:Y:S01]  /*63c0*/  FMUL R112, R107, 0.79788458347320556641 ;  /* 0x3f4c422a6b707820 */ /* 0x000fe20000400000 */
[----:B------:R-:W-:Y:S01]  /*63d0*/  FADD R8, R8, R115 ;  /* 0x0000007308087221 */ /* 0x000fe20000000000 */
        /* <DEDUP_REMOVED lines=17> */
.L_x_83:
[----:B------:R-:W-:Y:S01]  /*64f0*/  MOV R53, 0x3c80f082 ;  /* 0x3c80f08200357802 */ /* 0x000fe20000000f00 */
[----:B------:R-:W-:-:S04]  /*6500*/  FMUL R106, R111, R111 ;  /* 0x0000006f6f6a7220 */ /* 0x000fc80000400000 */
[----:B------:R-:W-:-:S04]  /*6510*/  FFMA.FTZ R53, R106, R53, -0.052303962409496307373 ;  /* 0xbd563cae6a357423 */ /* 0x000fc80000010035 */
[----:B------:R-:W-:-:S04]  /*6520*/  FFMA.FTZ R53, R106, R53, 0.1331529766321182251 ;  /* 0x3e0859416a357423 */ /* 0x000fc80000010035 */
[----:B------:R-:W-:-:S04]  /*6530*/  FFMA.FTZ R53, R106, R53, -0.33332768082618713379 ;  /* 0xbeaaa9ed6a357423 */ /* 0x000fc80000010035 */
[----:B------:R-:W-:-:S04]  /*6540*/  FFMA.FTZ R53, R106, R53, RZ ;  /* 0x000000356a357223 */ /* 0x000fc800000100ff */
[----:B------:R-:W-:-:S07]  /*6550*/  FFMA.FTZ R232, R111, R53, R111 ;  /* 0x000000356fe87223 */ /* 0x000fce000001006f */
.L_x_84:
[----:B------:R-:W-:Y:S05]  /*6560*/  BSYNC B0 ;  /* 0x0000000000007941 */ /* 0x000fea0003800000 */
.L_x_82:
[----:B------:R-:W-:Y:S01]  /*6570*/  FADD.FTZ R114, |R112|, -RZ ;  /* 0x800000ff70727221 */ /* 0x000fe20000010200 */
[----:B------:R-:W-:Y:S01]  /*6580*/  BSSY B0, `(.L_x_85) ;  /* 0x000001a000007945 */ /* 0x000fe20003800000 */
[----:B------:R-:W-:Y:S01]  /*6590*/  FADD R9, R9, R108 ;  /* 0x0000006c09097221 */ /* 0x000fe20000000000 */
[----:B------:R-:W-:Y:S01]  /*65a0*/  FMUL R111, R52, R107 ;  /* 0x0000006b346f7220 */ /* 0x000fe20000400000 */
[----:B------:R-:W-:Y:S01]  /*65b0*/  SHF.L.U32 R106, R104, 0x10, RZ ;  /* 0x00000010686a7819 */ /* 0x000fe200000006ff */
        /* <DEDUP_REMOVED lines=15> */
.L_x_86:
[----:B------:R-:W-:Y:S01]  /*66b0*/  MOV R53, 0x3c80f082 ;  /* 0x3c80f08200357802 */ /* 0x000fe20000000f00 */
[----:B------:R-:W-:-:S04]  /*66c0*/  FMUL R104, R112, R112 ;  /* 0x0000007070687220 */ /* 0x000fc80000400000 */
[----:B------:R-:W-:-:S04]  /*66d0*/  FFMA.FTZ R53, R104, R53, -0.052303962409496307373 ;  /* 0xbd563cae68357423 */ /* 0x000fc80000010035 */
[----:B------:R-:W-:-:S04]  /*66e0*/  FFMA.FTZ R53, R104, R53, 0.1331529766321182251 ;  /* 0x3e08594168357423 */ /* 0x000fc80000010035 */
[----:B------:R-:W-:-:S04]  /*66f0*/  FFMA.FTZ R53, R104, R53, -0.33332768082618713379 ;  /* 0xbeaaa9ed68357423 */ /* 0x000fc80000010035 */
[----:B------:R-:W-:-:S04]  /*6700*/  FFMA.FTZ R53, R104, R53, RZ ;  /* 0x0000003568357223 */ /* 0x000fc800000100ff */
[----:B------:R-:W-:-:S07]  /*6710*/  FFMA.FTZ R231, R112, R53, R112 ;  /* 0x0000003570e77223 */ /* 0x000fce0000010070 */
.L_x_87:
[----:B------:R-:W-:Y:S05]  /*6720*/  BSYNC B0 ;  /* 0x0000000000007941 */ /* 0x000fea0003800000 */
.L_x_85:
[----:B------:R-:W-:Y:S01]  /*6730*/  FADD.FTZ R112, |R108|, -RZ ;  /* 0x800000ff6c707221 */ /* 0x000fe20000010200 */
[----:B------:R-:W-:Y:S01]  /*6740*/  BSSY B0, `(.L_x_88) ;  /* 0x000001b000007945 */ /* 0x000fe20003800000 */
[----:B------:R-:W-:Y:S01]  /*6750*/  SHF.L.U32 R109, R54, 0x10, RZ ;  /* 0x00000010366d7819 */ /* 0x000fe200000006ff */
[----:B------:R-:W-:Y:S01]  /*6760*/  FMUL R227, R110, 0.79788458347320556641 ;  /* 0x3f4c422a6ee37820 */ /* 0x000fe20000400000 */
[----:B------:R-:W-:Y:S01]  /*6770*/  FADD R10, R10, R113 ;  /* 0x000000710a0a7221 */ /* 0x000fe20000000000 */
        /* <DEDUP_REMOVED lines=16> */
.L_x_89:
[----:B------:R-:W-:Y:S01]  /*6880*/  MOV R53, 0x3c80f082 ;  /* 0x3c80f08200357802 */ /* 0x000fe20000000f00 */
[----:B------:R-:W-:-:S04]  /*6890*/  FMUL R104, R108, R108 ;  /* 0x0000006c6c687220 */ /* 0x000fc80000400000 */
[----:B------:R-:W-:-:S04]  /*68a0*/  FFMA.FTZ R53, R104, R53, -0.052303962409496307373 ;  /* 0xbd563cae68357423 */ /* 0x000fc80000010035 */
[----:B------:R-:W-:-:S04]  /*68b0*/  FFMA.FTZ R53, R104, R53, 0.1331529766321182251 ;  /* 0x3e08594168357423 */ /* 0x000fc80000010035 */
[----:B------:R-:W-:-:S04]  /*68c0*/  FFMA.FTZ R53, R104, R53, -0.33332768082618713379 ;  /* 0xbeaaa9ed68357423 */ /* 0x000fc80000010035 */
[----:B------:R-:W-:-:S04]  /*68d0*/  FFMA.FTZ R53, R104, R53, RZ ;  /* 0x0000003568357223 */ /* 0x000fc800000100ff */
[----:B------:R-:W-:-:S07]  /*68e0*/  FFMA.FTZ R229, R108, R53, R108 ;  /* 0x000000356ce57223 */ /* 0x000fce000001006c */
.L_x_90:
[----:B------:R-:W-:Y:S05]  /*68f0*/  BSYNC B0 ;  /* 0x0000000000007941 */ /* 0x000fea0003800000 */
.L_x_88:
[----:B------:R-:W-:Y:S01]  /*6900*/  FADD.FTZ R108, |R227|, -RZ ;  /* 0x800000ffe36c7221 */ /* 0x000fe20000010200 */
[----:B------:R-:W-:Y:S01]  /*6910*/  BSSY B0, `(.L_x_91) ;  /* 0x000001a000007945 */ /* 0x000fe20003800000 */
[----:B------:R-:W-:Y:S01]  /*6920*/  FADD R11, R11, R106 ;  /* 0x0000006a0b0b7221 */ /* 0x000fe20000000000 */
[----:B------:R-:W-:Y:S01]  /*6930*/  SHF.L.U32 R106, R54, 0x10, RZ ;  /* 0x00000010366a7819 */ /* 0x000fe200000006ff */
[----:B------:R-:W-:Y:S01]  /*6940*/  FMUL R110, R9, R110 ;  /* 0x0000006e096e7220 */ /* 0x000fe20000400000 */
[----:B------:R-:W-:Y:S01]  /*6950*/  FSETP.GE.AND P6, PT, R108, 0.60000002384185791016, PT ;  /* 0x3f19999a6c00780b */ /* 0x000fe20003fc6000 */
[----:B------:R-:W-:Y:S01]  /*6960*/  FFMA R107, R107, 0.044714998453855514526, R8 ;  /* 0x3d3727136b6b7823 */ /* 0x000fe20000000008 */
[----:B------:R-:W-:Y:S01]  /*6970*/  FMUL R111, R111, 0.79788458347320556641 ;  /* 0x3f4c422a6f6f7820 */ /* 0x000fe20000400000 */
        /* <DEDUP_REMOVED lines=12> */
.L_x_92:
[----:B------:R-:W-:Y:S01]  /*6a40*/  MOV R53, 0x3c80f082 ;  /* 0x3c80f08200357802 */ /* 0x000fe20000000f00 */
[----:B------:R-:W-:-:S04]  /*6a50*/  FMUL R54, R227, R227 ;  /* 0x000000e3e3367220 */ /* 0x000fc80000400000 */
[----:B------:R-:W-:-:S04]  /*6a60*/  FFMA.FTZ R53, R54, R53, -0.052303962409496307373 ;  /* 0xbd563cae36357423 */ /* 0x000fc80000010035 */
[----:B------:R-:W-:-:S04]  /*6a70*/  FFMA.FTZ R53, R54, R53, 0.1331529766321182251 ;  /* 0x3e08594136357423 */ /* 0x000fc80000010035 */
[----:B------:R-:W-:-:S04]  /*6a80*/  FFMA.FTZ R53, R54, R53, -0.33332768082618713379 ;  /* 0xbeaaa9ed36357423 */ /* 0x000fc80000010035 */
[----:B------:R-:W-:-:S04]  /*6a90*/  FFMA.FTZ R53, R54, R53, RZ ;  /* 0x0000003536357223 */ /* 0x000fc800000100ff */
[----:B------:R-:W-:-:S07]  /*6aa0*/  FFMA.FTZ R227, R227, R53, R227 ;  /* 0x00000035e3e37223 */ /* 0x000fce00000100e3 */
.L_x_93:
[----:B------:R-:W-:Y:S05]  /*6ab0*/  BSYNC B0 ;  /* 0x0000000000007941 */ /* 0x000fea0003800000 */
.L_x_91:
[----:B------:R-:W-:Y:S01]  /*6ac0*/  FADD.FTZ R112, |R111|, -RZ ;  /* 0x800000ff6f707221 */ /* 0x000fe20000010200 */
[----:B------:R-:W-:Y:S01]  /*6ad0*/  BSSY B0, `(.L_x_94) ;  /* 0x000001b000007945 */ /* 0x000fe20003800000 */
[----:B------:R-:W-:Y:S01]  /*6ae0*/  FADD R12, R12, R109 ;  /* 0x0000006d0c0c7221 */ /* 0x000fe20000000000 */
[C---:B------:R-:W-:Y:S01]  /*6af0*/  SHF.L.U32 R109, R55.reuse, 0x10, RZ ;  /* 0x00000010376d7819 */ /* 0x040fe200000006ff */
[----:B------:R-:W-:Y:S01]  /*6b00*/  FMUL R105, R10, R105 ;  /* 0x000000690a697220 */ /* 0x000fe20000400000 */
[----:B------:R-:W-:Y:S01]  /*6b10*/  FSETP.GE.AND P6, PT, R112, 0.60000002384185791016, PT ;  /* 0x3f19999a7000780b */ /* 0x000fe20003fc6000 */
[----:B------:R-:W-:Y:S01]  /*6b20*/  FFMA R110, R110, 0.044714998453855514526, R9 ;  /* 0x3d3727136e6e7823 */ /* 0x000fe20000000009 */
        /* <DEDUP_REMOVED lines=14> */
.L_x_95:
[----:B------:R-:W-:Y:S01]  /*6c10*/  MOV R53, 0x3c80f082 ;  /* 0x3c80f08200357802 */ /* 0x000fe20000000f00 */
[----:B------:R-:W-:-:S04]  /*6c20*/  FMUL R54, R111, R111 ;  /* 0x0000006f6f367220 */ /* 0x000fc80000400000 */
[----:B------:R-:W-:-:S04]  /*6c30*/  FFMA.FTZ R53, R54, R53, -0.052303962409496307373 ;  /* 0xbd563cae36357423 */ /* 0x000fc80000010035 */
[----:B------:R-:W-:-:S04]  /*6c40*/  FFMA.FTZ R53, R54, R53, 0.1331529766321182251 ;  /* 0x3e08594136357423 */ /* 0x000fc80000010035 */
[----:B------:R-:W-:-:S04]  /*6c50*/  FFMA.FTZ R53, R54, R53, -0.33332768082618713379 ;  /* 0xbeaaa9ed36357423 */ /* 0x000fc80000010035 */
[----:B------:R-:W-:-:S04]  /*6c60*/  FFMA.FTZ R53, R54, R53, RZ ;  /* 0x0000003536357223 */ /* 0x000fc800000100ff */
[----:B------:R-:W-:-:S07]  /*6c70*/  FFMA.FTZ R225, R111, R53, R111 ;  /* 0x000000356fe17223 */ /* 0x000fce000001006f */
.L_x_96:
[----:B------:R-:W-:Y:S05]  /*6c80*/  BSYNC B0 ;  /* 0x0000000000007941 */ /* 0x000fea0003800000 */
.L_x_94:
        /* <DEDUP_REMOVED lines=20> */
.L_x_98:
[----:B------:R-:W-:Y:S01]  /*6dd0*/  MOV R53, 0x3c80f082 ;  /* 0x3c80f08200357802 */ /* 0x000fe20000000f00 */
[----:B------:R-:W-:-:S04]  /*6de0*/  FMUL R54, R230, R230 ;  /* 0x000000e6e6367220 */ /* 0x000fc80000400000 */
[----:B------:R-:W-:-:S04]  /*6df0*/  FFMA.FTZ R53, R54, R53, -0.052303962409496307373 ;  /* 0xbd563cae36357423 */ /* 0x000fc80000010035 */
[----:B------:R-:W-:-:S04]  /*6e00*/  FFMA.FTZ R53, R54, R53, 0.1331529766321182251 ;  /* 0x3e08594136357423 */ /* 0x000fc80000010035 */
[----:B------:R-:W-:-:S04]  /*6e10*/  FFMA.FTZ R53, R54, R53, -0.33332768082618713379 ;  /* 0xbeaaa9ed36357423 */ /* 0x000fc80000010035 */
[----:B------:R-:W-:-:S04]  /*6e20*/  FFMA.FTZ R53, R54, R53, RZ ;  /* 0x0000003536357223 */ /* 0x000fc800000100ff */
[----:B------:R-:W-:-:S07]  /*6e30*/  FFMA.FTZ R230, R230, R53, R230 ;  /* 0x00000035e6e67223 */ /* 0x000fce00000100e6 */
.L_x_99:
[----:B------:R-:W-:Y:S05]  /*6e40*/  BSYNC B0 ;  /* 0x0000000000007941 */ /* 0x000fea0003800000 */
.L_x_97:
[----:B------:R-:W-:Y:S01]  /*6e50*/  FADD R14, R14, R109 ;  /* 0x0000006d0e0e7221 */ /* 0x000fe20000000000 */
[----:B------:R-:W-:Y:S01]  /*6e60*/  FADD.FTZ R109, |R110|, -RZ ;  /* 0x800000ff6e6d7221 */ /* 0x000fe20000010200 */
[----:B------:R-:W-:Y:S01]  /*6e70*/  BSSY B0, `(.L_x_100) ;  /* 0x000001a000007945 */ /* 0x000fe20003800000 */
[----:B------:R-:W-:Y:S01]  /*6e80*/  SHF.L.U32 R107, R128, 0x10, RZ ;  /* 0x00000010806b7819 */ /* 0x000fe200000006ff */
[----:B------:R-:W-:Y:S01]  /*6e90*/  FMUL R226, R106, 0.79788458347320556641 ;  /* 0x3f4c422a6ae27820 */ /* 0x000fe20000400000 */
[----:B------:R-:W-:Y:S01]  /*6ea0*/  PRMT R128, R128, 0x7632, R128 ;  /* 0x0000763280807816 */ /* 0x000fe20000000080 */
        /* <DEDUP_REMOVED lines=15> */
.L_x_101:
[----:B------:R-:W-:Y:S01]  /*6fa0*/  MOV R53, 0x3c80f082 ;  /* 0x3c80f08200357802 */ /* 0x000fe20000000f00 */
[----:B------:R-:W-:-:S04]  /*6fb0*/  FMUL R54, R110, R110 ;  /* 0x0000006e6e367220 */ /* 0x000fc80000400000 */
[----:B------:R-:W-:-:S04]  /*6fc0*/  FFMA.FTZ R53, R54, R53, -0.052303962409496307373 ;  /* 0xbd563cae36357423 */ /* 0x000fc80000010035 */
[----:B------:R-:W-:-:S04]  /*6fd0*/  FFMA.FTZ R53, R54, R53, 0.1331529766321182251 ;  /* 0x3e08594136357423 */ /* 0x000fc80000010035 */
[----:B------:R-:W-:-:S04]  /*6fe0*/  FFMA.FTZ R53, R54, R53, -0.33332768082618713379 ;  /* 0xbeaaa9ed36357423 */ /* 0x000fc80000010035 */
[----:B------:R-:W-:-:S04]  /*6ff0*/  FFMA.FTZ R53, R54, R53, RZ ;  /* 0x0000003536357223 */ /* 0x000fc800000100ff */
[----:B------:R-:W-:-:S07]  /*7000*/  FFMA.FTZ R228, R110, R53, R110 ;  /* 0x000000356ee47223 */ /* 0x000fce000001006e */
.L_x_102:
[----:B------:R-:W-:Y:S05]  /*7010*/  BSYNC B0 ;  /* 0x0000000000007941 */ /* 0x000fea0003800000 */
.L_x_100:
        /* <DEDUP_REMOVED lines=20> */
.L_x_104:
[----:B------:R-:W-:Y:S01]  /*7160*/  MOV R53, 0x3c80f082 ;  /* 0x3c80f08200357802 */ /* 0x000fe20000000f00 */
[----:B------:R-:W-:-:S04]  /*7170*/  FMUL R54, R226, R226 ;  /* 0x000000e2e2367220 */ /* 0x000fc80000400000 */
[----:B------:R-:W-:-:S04]  /*7180*/  FFMA.FTZ R53, R54, R53, -0.052303962409496307373 ;  /* 0xbd563cae36357423 */ /* 0x000fc80000010035 */
[----:B------:R-:W-:-:S04]  /*7190*/  FFMA.FTZ R53, R54, R53, 0.1331529766321182251 ;  /* 0x3e08594136357423 */ /* 0x000fc80000010035 */
[----:B------:R-:W-:-:S04]  /*71a0*/  FFMA.FTZ R53, R54, R53, -0.33332768082618713379 ;  /* 0xbeaaa9ed36357423 */ /* 0x000fc80000010035 */
[----:B------:R-:W-:-:S04]  /*71b0*/  FFMA.FTZ R53, R54, R53, RZ ;  /* 0x0000003536357223 */ /* 0x000fc800000100ff */
[----:B------:R-:W-:-:S07]  /*71c0*/  FFMA.FTZ R226, R226, R53, R226 ;  /* 0x00000035e2e27223 */ /* 0x000fce00000100e2 */
.L_x_105:
[----:B------:R-:W-:Y:S05]  /*71d0*/  BSYNC B0 ;  /* 0x0000000000007941 */ /* 0x000fea0003800000 */
.L_x_103:
        /* <DEDUP_REMOVED lines=21> */
.L_x_107:
[----:B------:R-:W-:Y:S01]  /*7330*/  MOV R53, 0x3c80f082 ;  /* 0x3c80f08200357802 */ /* 0x000fe20000000f00 */
[----:B------:R-:W-:-:S04]  /*7340*/  FMUL R54, R108, R108 ;  /* 0x0000006c6c367220 */ /* 0x000fc80000400000 */
[----:B------:R-:W-:-:S04]  /*7350*/  FFMA.FTZ R53, R54, R53, -0.052303962409496307373 ;  /* 0xbd563cae36357423 */ /* 0x000fc80000010035 */
[----:B------:R-:W-:-:S04]  /*7360*/  FFMA.FTZ R53, R54, R53, 0.1331529766321182251 ;  /* 0x3e08594136357423 */ /* 0x000fc80000010035 */
[----:B------:R-:W-:-:S04]  /*7370*/  FFMA.FTZ R53, R54, R53, -0.33332768082618713379 ;  /* 0xbeaaa9ed36357423 */ /* 0x000fc80000010035 */
[----:B------:R-:W-:-:S04]  /*7380*/  FFMA.FTZ R53, R54, R53, RZ ;  /* 0x0000003536357223 */ /* 0x000fc800000100ff */
[----:B------:R-:W-:-:S07]  /*7390*/  FFMA.FTZ R224, R108, R53, R108 ;  /* 0x000000356ce07223 */ /* 0x000fce000001006c */
.L_x_108:
[----:B------:R-:W-:Y:S05]  /*73a0*/  BSYNC B0 ;  /* 0x0000000000007941 */ /* 0x000fea0003800000 */
.L_x_106:
[----:B------:R-:W-:Y:S01]  /*73b0*/  FADD.FTZ R111, |R110|, -RZ ;  /* 0x800000ff6e6f7221 */ /* 0x000fe20000010200 */
[----:B------:R-:W-:Y:S01]  /*73c0*/  BSSY B0, `(.L_x_109) ;  /* 0x000001a000007945 */ /* 0x000fe20003800000 */
[----:B------:R-:W-:Y:S01]  /*73d0*/  FFMA R109, R105, 0.044714998453855514526, R14 ;  /* 0x3d372713696d7823 */ /* 0x000fe2000000000e */
[----:B------:R-:W-:Y:S01]  /*73e0*/  FADD R17, R17, R128 ;  /* 0x0000008011117221 */ /* 0x000fe20000000000 */
        /* <DEDUP_REMOVED lines=16> */
.L_x_110:
[----:B------:R-:W-:Y:S01]  /*74f0*/  MOV R53, 0x3c80f082 ;  /* 0x3c80f08200357802 */ /* 0x000fe20000000f00 */
[----:B------:R-:W-:-:S04]  /*7500*/  FMUL R54, R110, R110 ;  /* 0x0000006e6e367220 */ /* 0x000fc80000400000 */
[----:B------:R-:W-:-:S04]  /*7510*/  FFMA.FTZ R53, R54, R53, -0.052303962409496307373 ;  /* 0xbd563cae36357423 */ /* 0x000fc80000010035 */
[----:B------:R-:W-:-:S04]  /*7520*/  FFMA.FTZ R53, R54, R53, 0.1331529766321182251 ;  /* 0x3e08594136357423 */ /* 0x000fc80000010035 */
[----:B------:R-:W-:-:S04]  /*7530*/  FFMA.FTZ R53, R54, R53, -0.33332768082618713379 ;  /* 0xbeaaa9ed36357423 */ /* 0x000fc80000010035 */
[----:B------:R-:W-:-:S04]  /*7540*/  FFMA.FTZ R53, R54, R53, RZ ;  /* 0x0000003536357223 */ /* 0x000fc800000100ff */
[----:B------:R-:W-:-:S07]  /*7550*/  FFMA.FTZ R223, R110, R53, R110 ;  /* 0x000000356edf7223 */ /* 0x000fce000001006e */
.L_x_111:
[----:B------:R-:W-:Y:S05]  /*7560*/  BSYNC B0 ;  /* 0x0000000000007941 */ /* 0x000fea0003800000 */
.L_x_109:
        /* <DEDUP_REMOVED lines=21> */
.L_x_113:
[----:B------:R-:W-:Y:S01]  /*76c0*/  MOV R53, 0x3c80f082 ;  /* 0x3c80f08200357802 */ /* 0x000fe20000000f00 */
[----:B------:R-:W-:-:S04]  /*76d0*/  FMUL R54, R106, R106 ;  /* 0x0000006a6a367220 */ /* 0x000fc80000400000 */
[----:B------:R-:W-:-:S04]  /*76e0*/  FFMA.FTZ R53, R54, R53, -0.052303962409496307373 ;  /* 0xbd563cae36357423 */ /* 0x000fc80000010035 */
[----:B------:R-:W-:-:S04]  /*76f0*/  FFMA.FTZ R53, R54, R53, 0.1331529766321182251 ;  /* 0x3e08594136357423 */ /* 0x000fc80000010035 */
[----:B------:R-:W-:-:S04]  /*7700*/  FFMA.FTZ R53, R54, R53, -0.33332768082618713379 ;  /* 0xbeaaa9ed36357423 */ /* 0x000fc80000010035 */
[----:B------:R-:W-:-:S04]  /*7710*/  FFMA.FTZ R53, R54, R53, RZ ;  /* 0x0000003536357223 */ /* 0x000fc800000100ff */
[----:B------:R-:W-:-:S07]  /*7720*/  FFMA.FTZ R53, R106, R53, R106 ;  /* 0x000000356a357223 */ /* 0x000fce000001006a */
.L_x_114:
[----:B------:R-:W-:Y:S05]  /*7730*/  BSYNC B0 ;  /* 0x0000000000007941 */ /* 0x000fea0003800000 */
.L_x_112:
        /* <DEDUP_REMOVED lines=20> */
.L_x_116:
[----:B------:R-:W-:Y:S01]  /*7880*/  MOV R19, 0x3c80f082 ;  /* 0x3c80f08200137802 */ /* 0x000fe20000000f00 */
[----:B------:R-:W-:-:S04]  /*7890*/  FMUL R104, R112, R112 ;  /* 0x0000007070687220 */ /* 0x000fc80000400000 */
[----:B------:R-:W-:-:S04]  /*78a0*/  FFMA.FTZ R19, R104, R19, -0.052303962409496307373 ;  /* 0xbd563cae68137423 */ /* 0x000fc80000010013 */
[----:B------:R-:W-:-:S04]  /*78b0*/  FFMA.FTZ R19, R104, R19, 0.1331529766321182251 ;  /* 0x3e08594168137423 */ /* 0x000fc80000010013 */
[----:B------:R-:W-:-:S04]  /*78c0*/  FFMA.FTZ R19, R104, R19, -0.33332768082618713379 ;  /* 0xbeaaa9ed68137423 */ /* 0x000fc80000010013 */
[----:B------:R-:W-:-:S04]  /*78d0*/  FFMA.FTZ R19, R104, R19, RZ ;  /* 0x0000001368137223 */ /* 0x000fc800000100ff */
[----:B------:R-:W-:-:S07]  /*78e0*/  FFMA.FTZ R19, R112, R19, R112 ;  /* 0x0000001370137223 */ /* 0x000fce0000010070 */
.L_x_117:
[----:B------:R-:W-:Y:S05]  /*78f0*/  BSYNC B0 ;  /* 0x0000000000007941 */ /* 0x000fea0003800000 */
.L_x_115:
        /* <DEDUP_REMOVED lines=21> */
.L_x_119:
[----:B------:R-:W-:Y:S01]  /*7a50*/  MOV R55, 0x3c80f082 ;  /* 0x3c80f08200377802 */ /* 0x000fe20000000f00 */
[----:B------:R-:W-:-:S04]  /*7a60*/  FMUL R104, R110, R110 ;  /* 0x0000006e6e687220 */ /* 0x000fc80000400000 */
[----:B------:R-:W-:-:S04]  /*7a70*/  FFMA.FTZ R55, R104, R55, -0.052303962409496307373 ;  /* 0xbd563cae68377423 */ /* 0x000fc80000010037 */
[----:B------:R-:W-:-:S04]  /*7a80*/  FFMA.FTZ R55, R104, R55, 0.1331529766321182251 ;  /* 0x3e08594168377423 */ /* 0x000fc80000010037 */
[----:B------:R-:W-:-:S04]  /*7a90*/  FFMA.FTZ R55, R104, R55, -0.33332768082618713379 ;  /* 0xbeaaa9ed68377423 */ /* 0x000fc80000010037 */
[----:B------:R-:W-:-:S04]  /*7aa0*/  FFMA.FTZ R55, R104, R55, RZ ;  /* 0x0000003768377223 */ /* 0x000fc800000100ff */
[----:B------:R-:W-:-:S07]  /*7ab0*/  FFMA.FTZ R55, R110, R55, R110 ;  /* 0x000000376e377223 */ /* 0x000fce000001006e */
.L_x_120:
[----:B------:R-:W-:Y:S05]  /*7ac0*/  BSYNC B0 ;  /* 0x0000000000007941 */ /* 0x000fea0003800000 */
.L_x_118:
[----:B------:R-:W-:Y:S01]  /*7ad0*/  FADD.FTZ R110, |R113|, -RZ ;  /* 0x800000ff716e7221 */ /* 0x000fe20000010200 */
[----:B------:R-:W-:Y:S01]  /*7ae0*/  BSSY B0, `(.L_x_121) ;  /* 0x000001a000007945 */ /* 0x000fe20003800000 */
[----:B------:R-:W-:Y:S01]  /*7af0*/  FMUL R115, R54, R109 ;  /* 0x0000006d36737220 */ /* 0x000fe20000400000 */
[----:B------:R-:W-:Y:S01]  /*7b00*/  FADD R21, R21, R130 ;  /* 0x0000008215157221 */ /* 0x000fe20000000000 */
        /* <DEDUP_REMOVED lines=16> */
.L_x_122:
[----:B------:R-:W-:Y:S01]  /*7c10*/  MOV R104, 0x3c80f082 ;  /* 0x3c80f08200687802 */ /* 0x000fe20000000f00 */
[----:B------:R-:W-:-:S04]  /*7c20*/  FMUL R105, R113, R113 ;  /* 0x0000007171697220 */ /* 0x000fc80000400000 */
[----:B------:R-:W-:-:S04]  /*7c30*/  FFMA.FTZ R104, R105, R104, -0.052303962409496307373 ;  /* 0xbd563cae69687423 */ /* 0x000fc80000010068 */
[----:B------:R-:W-:-:S04]  /*7c40*/  FFMA.FTZ R104, R105, R104, 0.1331529766321182251 ;  /* 0x3e08594169687423 */ /* 0x000fc80000010068 */
[----:B------:R-:W-:-:S04]  /*7c50*/  FFMA.FTZ R104, R105, R104, -0.33332768082618713379 ;  /* 0xbeaaa9ed69687423 */ /* 0x000fc80000010068 */
[----:B------:R-:W-:-:S04]  /*7c60*/  FFMA.FTZ R104, R105, R104, RZ ;  /* 0x0000006869687223 */ /* 0x000fc800000100ff */
[----:B------:R-:W-:-:S07]  /*7c70*/  FFMA.FTZ R222, R113, R104, R113 ;  /* 0x0000006871de7223 */ /* 0x000fce0000010071 */
.L_x_123:
[----:B------:R-:W-:Y:S05]  /*7c80*/  BSYNC B0 ;  /* 0x0000000000007941 */ /* 0x000fea0003800000 */
.L_x_121:
[----:B------:R-:W-:Y:S01]  /*7c90*/  FADD.FTZ R114, |R117|, -RZ ;  /* 0x800000ff75727221 */ /* 0x000fe20000010200 */
[----:B------:R-:W-:Y:S01]  /*7ca0*/  BSSY B0, `(.L_x_124) ;  /* 0x000001b000007945 */ /* 0x000fe20003800000 */
[----:B------:R-:W-:Y:S01]  /*7cb0*/  SHF.L.U32 R113, R124, 0x10, RZ ;  /* 0x000000107c717819 */ /* 0x000fe200000006ff */
[----:B------:R-:W-:Y:S01]  /*7cc0*/  FADD R22, R22, R107 ;  /* 0x0000006b16167221 */ /* 0x000fe20000000000 */
[----:B------:R-:W-:Y:S01]  /*7cd0*/  PRMT R124, R124, 0x7632, R124 ;  /* 0x000076327c7c7816 */ /* 0x000fe2000000007c */
        /* <DEDUP_REMOVED lines=16> */
.L_x_125:
[----:B------:R-:W-:Y:S01]  /*7de0*/  MOV R104, 0x3c80f082 ;  /* 0x3c80f08200687802 */ /* 0x000fe20000000f00 */
[----:B------:R-:W-:-:S04]  /*7df0*/  FMUL R105, R117, R117 ;  /* 0x0000007575697220 */ /* 0x000fc80000400000 */
[----:B------:R-:W-:-:S04]  /*7e00*/  FFMA.FTZ R104, R105, R104, -0.052303962409496307373 ;  /* 0xbd563cae69687423 */ /* 0x000fc80000010068 */
[----:B------:R-:W-:-:S04]  /*7e10*/  FFMA.FTZ R104, R105, R104, 0.1331529766321182251 ;  /* 0x3e08594169687423 */ /* 0x000fc80000010068 */
[----:B------:R-:W-:-:S04]  /*7e20*/  FFMA.FTZ R104, R105, R104, -0.33332768082618713379 ;  /* 0xbeaaa9ed69687423 */ /* 0x000fc80000010068 */
[----:B------:R-:W-:-:S04]  /*7e30*/  FFMA.FTZ R104, R105, R104, RZ ;  /* 0x0000006869687223 */ /* 0x000fc800000100ff */
[----:B------:R-:W-:-:S07]  /*7e40*/  FFMA.FTZ R104, R117, R104, R117 ;  /* 0x0000006875687223 */ /* 0x000fce0000010075 */
.L_x_126:
[----:B------:R-:W-:Y:S05]  /*7e50*/  BSYNC B0 ;  /* 0x0000000000007941 */ /* 0x000fea0003800000 */
.L_x_124:
        /* <DEDUP_REMOVED lines=20> */
.L_x_128:
[----:B------:R-:W-:Y:S01]  /*7fa0*/  MOV R23, 0x3c80f082 ;  /* 0x3c80f08200177802 */ /* 0x000fe20000000f00 */
[----:B------:R-:W-:-:S04]  /*7fb0*/  FMUL R106, R112, R112 ;  /* 0x00000070706a7220 */ /* 0x000fc80000400000 */
[----:B------:R-:W-:-:S04]  /*7fc0*/  FFMA.FTZ R23, R106, R23, -0.052303962409496307373 ;  /* 0xbd563cae6a177423 */ /* 0x000fc80000010017 */
[----:B------:R-:W-:-:S04]  /*7fd0*/  FFMA.FTZ R23, R106, R23, 0.1331529766321182251 ;  /* 0x3e0859416a177423 */ /* 0x000fc80000010017 */
[----:B------:R-:W-:-:S04]  /*7fe0*/  FFMA.FTZ R23, R106, R23, -0.33332768082618713379 ;  /* 0xbeaaa9ed6a177423 */ /* 0x000fc80000010017 */
[----:B------:R-:W-:-:S04]  /*7ff0*/  FFMA.FTZ R23, R106, R23, RZ ;  /* 0x000000176a177223 */ /* 0x000fc800000100ff */
[----:B------:R-:W-:-:S07]  /*8000*/  FFMA.FTZ R23, R112, R23, R112 ;  /* 0x0000001770177223 */ /* 0x000fce0000010070 */
.L_x_129:
[----:B------:R-:W-:Y:S05]  /*8010*/  BSYNC B0 ;  /* 0x0000000000007941 */ /* 0x000fea0003800000 */
.L_x_127:
        /* <DEDUP_REMOVED lines=21> */
.L_x_131:
[----:B------:R-:W-:Y:S01]  /*8170*/  MOV R88, 0x3c80f082 ;  /* 0x3c80f08200587802 */ /* 0x000fe20000000f00 */
[----:B------:R-:W-:-:S04]  /*8180*/  FMUL R107, R115, R115 ;  /* 0x00000073736b7220 */ /* 0x000fc80000400000 */
[----:B------:R-:W-:-:S04]  /*8190*/  FFMA.FTZ R88, R107, R88, -0.052303962409496307373 ;  /* 0xbd563cae6b587423 */ /* 0x000fc80000010058 */
[----:B------:R-:W-:-:S04]  /*81a0*/  FFMA.FTZ R88, R107, R88, 0.1331529766321182251 ;  /* 0x3e0859416b587423 */ /* 0x000fc80000010058 */
[----:B------:R-:W-:-:S04]  /*81b0*/  FFMA.FTZ R88, R107, R88, -0.33332768082618713379 ;  /* 0xbeaaa9ed6b587423 */ /* 0x000fc80000010058 */
[----:B------:R-:W-:-:S04]  /*81c0*/  FFMA.FTZ R88, R107, R88, RZ ;  /* 0x000000586b587223 */ /* 0x000fc800000100ff */
[----:B------:R-:W-:-:S07]  /*81d0*/  FFMA.FTZ R107, R115, R88, R115 ;  /* 0x00000058736b7223 */ /* 0x000fce0000010073 */
.L_x_132:
[----:B------:R-:W-:Y:S05]  /*81e0*/  BSYNC B0 ;  /* 0x0000000000007941 */ /* 0x000fea0003800000 */
.L_x_130:
        /* <DEDUP_REMOVED lines=20> */
.L_x_134:
[----:B------:R-:W-:Y:S01]  /*8330*/  MOV R88, 0x3c80f082 ;  /* 0x3c80f08200587802 */ /* 0x000fe20000000f00 */
[----:B------:R-:W-:-:S04]  /*8340*/  FMUL R89, R117, R117 ;  /* 0x0000007575597220 */ /* 0x000fc80000400000 */
[----:B------:R-:W-:-:S04]  /*8350*/  FFMA.FTZ R88, R89, R88, -0.052303962409496307373 ;  /* 0xbd563cae59587423 */ /* 0x000fc80000010058 */
[----:B------:R-:W-:-:S04]  /*8360*/  FFMA.FTZ R88, R89, R88, 0.1331529766321182251 ;  /* 0x3e08594159587423 */ /* 0x000fc80000010058 */
[----:B------:R-:W-:-:S04]  /*8370*/  FFMA.FTZ R88, R89, R88, -0.33332768082618713379 ;  /* 0xbeaaa9ed59587423 */ /* 0x000fc80000010058 */
[----:B------:R-:W-:-:S04]  /*8380*/  FFMA.FTZ R88, R89, R88, RZ ;  /* 0x0000005859587223 */ /* 0x000fc800000100ff */
[----:B------:R-:W-:-:S07]  /*8390*/  FFMA.FTZ R108, R117, R88, R117 ;  /* 0x00000058756c7223 */ /* 0x000fce0000010075 */
.L_x_135:
[----:B------:R-:W-:Y:S05]  /*83a0*/  BSYNC B0 ;  /* 0x0000000000007941 */ /* 0x000fea0003800000 */
.L_x_133:
[----:B------:R-:W-:Y:S01]  /*83b0*/  FADD R110, R90, R111 ;  /* 0x0000006f5a6e7221 */ /* 0x000fe20000000000 */
[----:B------:R-:W-:Y:S01]  /*83c0*/  FADD.FTZ R111, |R119|, -RZ ;  /* 0x800000ff776f7221 */ /* 0x000fe20000010200 */
[----:B------:R-:W-:Y:S01]  /*83d0*/  BSSY B0, `(.L_x_136) ;  /* 0x000001a000007945 */ /* 0x000fe20003800000 */
[----:B------:R-:W-:Y:S01]  /*83e0*/  SHF.L.U32 R117, R126, 0x10, RZ ;  /* 0x000000107e757819 */ /* 0x000fe200000006ff */
[----:B------:R-:W-:Y:S01]  /*83f0*/  FMUL R125, R106, R113 ;  /* 0x000000716a7d7220 */ /* 0x000fe20000400000 */
[----:B------:R-:W-:Y:S01]  /*8400*/  PRMT R126, R126, 0x7632, R126 ;  /* 0x000076327e7e7816 */ /* 0x000fe2000000007e */
        /* <DEDUP_REMOVED lines=15> */
.L_x_137:
[----:B------:R-:W-:Y:S01]  /*8500*/  MOV R88, 0x3c80f082 ;  /* 0x3c80f08200587802 */ /* 0x000fe20000000f00 */
[----:B------:R-:W-:-:S04]  /*8510*/  FMUL R89, R119, R119 ;  /* 0x0000007777597220 */ /* 0x000fc80000400000 */
[----:B------:R-:W-:-:S04]  /*8520*/  FFMA.FTZ R88, R89, R88, -0.052303962409496307373 ;  /* 0xbd563cae59587423 */ /* 0x000fc80000010058 */
[----:B------:R-:W-:-:S04]  /*8530*/  FFMA.FTZ R88, R89, R88, 0.1331529766321182251 ;  /* 0x3e08594159587423 */ /* 0x000fc80000010058 */
[----:B------:R-:W-:-:S04]  /*8540*/  FFMA.FTZ R88, R89, R88, -0.33332768082618713379 ;  /* 0xbeaaa9ed59587423 */ /* 0x000fc80000010058 */
[----:B------:R-:W-:-:S04]  /*8550*/  FFMA.FTZ R88, R89, R88, RZ ;  /* 0x0000005859587223 */ /* 0x000fc800000100ff */
[----:B------:R-:W-:-:S07]  /*8560*/  FFMA.FTZ R111, R119, R88, R119 ;  /* 0x00000058776f7223 */ /* 0x000fce0000010077 */
.L_x_138:
[----:B------:R-:W-:Y:S05]  /*8570*/  BSYNC B0 ;  /* 0x0000000000007941 */ /* 0x000fea0003800000 */
.L_x_136:
        /* <DEDUP_REMOVED lines=20> */
.L_x_140:
[----:B------:R-:W-:Y:S01]  /*86c0*/  MOV R88, 0x3c80f082 ;  /* 0x3c80f08200587802 */ /* 0x000fe20000000f00 */
[----:B------:R-:W-:-:S04]  /*86d0*/  FMUL R89, R115, R115 ;  /* 0x0000007373597220 */ /* 0x000fc80000400000 */
[----:B------:R-:W-:-:S04]  /*86e0*/  FFMA.FTZ R88, R89, R88, -0.052303962409496307373 ;  /* 0xbd563cae59587423 */ /* 0x000fc80000010058 */
[----:B------:R-:W-:-:S04]  /*86f0*/  FFMA.FTZ R88, R89, R88, 0.1331529766321182251 ;  /* 0x3e08594159587423 */ /* 0x000fc80000010058 */
[----:B------:R-:W-:-:S04]  /*8700*/  FFMA.FTZ R88, R89, R88, -0.33332768082618713379 ;  /* 0xbeaaa9ed59587423 */ /* 0x000fc80000010058 */
[----:B------:R-:W-:-:S04]  /*8710*/  FFMA.FTZ R88, R89, R88, RZ ;  /* 0x0000005859587223 */ /* 0x000fc800000100ff */
[----:B------:R-:W-:-:S07]  /*8720*/  FFMA.FTZ R112, R115, R88, R115 ;  /* 0x0000005873707223 */ /* 0x000fce0000010073 */
.L_x_141:
[----:B------:R-:W-:Y:S05]  /*8730*/  BSYNC B0 ;  /* 0x0000000000007941 */ /* 0x000fea0003800000 */
.L_x_139:
[----:B------:R-:W-:Y:S01]  /*8740*/  FADD.FTZ R115, |R119|, -RZ ;  /* 0x800000ff77737221 */ /* 0x000fe20000010200 */
[----:B------:R-:W-:Y:S01]  /*8750*/  BSSY B0, `(.L_x_142) ;  /* 0x000001b000007945 */ /* 0x000fe20003800000 */
[----:B------:R-:W-:Y:S01]  /*8760*/  FADD R114, R92, R117 ;  /* 0x000000755c727221 */ /* 0x000fe20000000000 */
[----:B------:R-:W-:Y:S01]  /*8770*/  SHF.L.U32 R129, R127, 0x10, RZ ;  /* 0x000000107f817819 */ /* 0x000fe200000006ff */
        /* <DEDUP_REMOVED lines=17> */
.L_x_143:
[----:B------:R-:W-:Y:S01]  /*8890*/  MOV R88, 0x3c80f082 ;  /* 0x3c80f08200587802 */ /* 0x000fe20000000f00 */
[----:B------:R-:W-:-:S04]  /*88a0*/  FMUL R89, R119, R119 ;  /* 0x0000007777597220 */ /* 0x000fc80000400000 */
[----:B------:R-:W-:-:S04]  /*88b0*/  FFMA.FTZ R88, R89, R88, -0.052303962409496307373 ;  /* 0xbd563cae59587423 */ /* 0x000fc80000010058 */
[----:B------:R-:W-:-:S04]  /*88c0*/  FFMA.FTZ R88, R89, R88, 0.1331529766321182251 ;  /* 0x3e08594159587423 */ /* 0x000fc80000010058 */
[----:B------:R-:W-:-:S04]  /*88d0*/  FFMA.FTZ R88, R89, R88, -0.33332768082618713379 ;  /* 0xbeaaa9ed59587423 */ /* 0x000fc80000010058 */
[----:B------:R-:W-:-:S04]  /*88e0*/  FFMA.FTZ R88, R89, R88, RZ ;  /* 0x0000005859587223 */ /* 0x000fc800000100ff */
[----:B------:R-:W-:-:S07]  /*88f0*/  FFMA.FTZ R115, R119, R88, R119 ;  /* 0x0000005877737223 */ /* 0x000fce0000010077 */
.L_x_144:
[----:B------:R-:W-:Y:S05]  /*8900*/  BSYNC B0 ;  /* 0x0000000000007941 */ /* 0x000fea0003800000 */
.L_x_142:
        /* <DEDUP_REMOVED lines=20> */
.L_x_146:
[----:B------:R-:W-:Y:S01]  /*8a50*/  MOV R88, 0x3c80f082 ;  /* 0x3c80f08200587802 */ /* 0x000fe20000000f00 */
[----:B------:R-:W-:-:S04]  /*8a60*/  FMUL R89, R125, R125 ;  /* 0x0000007d7d597220 */ /* 0x000fc80000400000 */
[----:B------:R-:W-:-:S04]  /*8a70*/  FFMA.FTZ R88, R89, R88, -0.052303962409496307373 ;  /* 0xbd563cae59587423 */ /* 0x000fc80000010058 */
[----:B------:R-:W-:-:S04]  /*8a80*/  FFMA.FTZ R88, R89, R88, 0.1331529766321182251 ;  /* 0x3e08594159587423 */ /* 0x000fc80000010058 */
[----:B------:R-:W-:-:S04]  /*8a90*/  FFMA.FTZ R88, R89, R88, -0.33332768082618713379 ;  /* 0xbeaaa9ed59587423 */ /* 0x000fc80000010058 */
[----:B------:R-:W-:-:S04]  /*8aa0*/  FFMA.FTZ R88, R89, R88, RZ ;  /* 0x0000005859587223 */ /* 0x000fc800000100ff */
[----:B------:R-:W-:-:S07]  /*8ab0*/  FFMA.FTZ R116, R125, R88, R125 ;  /* 0x000000587d747223 */ /* 0x000fce000001007d */
.L_x_147:
[----:B------:R-:W-:Y:S05]  /*8ac0*/  BSYNC B0 ;  /* 0x0000000000007941 */ /* 0x000fea0003800000 */
.L_x_145:
        /* <DEDUP_REMOVED lines=21> */
.L_x_149:
[----:B------:R-:W-:Y:S01]  /*8c20*/  MOV R88, 0x3c80f082 ;  /* 0x3c80f08200587802 */ /* 0x000fe20000000f00 */
[----:B------:R-:W-:-:S04]  /*8c30*/  FMUL R89, R119, R119 ;  /* 0x0000007777597220 */ /* 0x000fc80000400000 */
[----:B------:R-:W-:-:S04]  /*8c40*/  FFMA.FTZ R88, R89, R88, -0.052303962409496307373 ;  /* 0xbd563cae59587423 */ /* 0x000fc80000010058 */
[----:B------:R-:W-:-:S04]  /*8c50*/  FFMA.FTZ R88, R89, R88, 0.1331529766321182251 ;  /* 0x3e08594159587423 */ /* 0x000fc80000010058 */
[----:B------:R-:W-:-:S04]  /*8c60*/  FFMA.FTZ R88, R89, R88, -0.33332768082618713379 ;  /* 0xbeaaa9ed59587423 */ /* 0x000fc80000010058 */
[----:B------:R-:W-:-:S04]  /*8c70*/  FFMA.FTZ R88, R89, R88, RZ ;  /* 0x0000005859587223 */ /* 0x000fc800000100ff */
[----:B------:R-:W-:-:S07]  /*8c80*/  FFMA.FTZ R119, R119, R88, R119 ;  /* 0x0000005877777223 */ /* 0x000fce0000010077 */
.L_x_150:
[----:B------:R-:W-:Y:S05]  /*8c90*/  BSYNC B0 ;  /* 0x0000000000007941 */ /* 0x000fea0003800000 */
.L_x_148:
        /* <DEDUP_REMOVED lines=20> */
.L_x_152:
[----:B------:R-:W-:Y:S01]  /*8de0*/  MOV R88, 0x3c80f082 ;  /* 0x3c80f08200587802 */ /* 0x000fe20000000f00 */
[----:B------:R-:W-:-:S04]  /*8df0*/  FMUL R89, R93, R93 ;  /* 0x0000005d5d597220 */ /* 0x000fc80000400000 */
[----:B------:R-:W-:-:S04]  /*8e00*/  FFMA.FTZ R88, R89, R88, -0.052303962409496307373 ;  /* 0xbd563cae59587423 */ /* 0x000fc80000010058 */
[----:B------:R-:W-:-:S04]  /*8e10*/  FFMA.FTZ R88, R89, R88, 0.1331529766321182251 ;  /* 0x3e08594159587423 */ /* 0x000fc80000010058 */
[----:B------:R-:W-:-:S04]  /*8e20*/  FFMA.FTZ R88, R89, R88, -0.33332768082618713379 ;  /* 0xbeaaa9ed59587423 */ /* 0x000fc80000010058 */
[----:B------:R-:W-:-:S04]  /*8e30*/  FFMA.FTZ R88, R89, R88, RZ ;  /* 0x0000005859587223 */ /* 0x000fc800000100ff */
[----:B------:R-:W-:-:S07]  /*8e40*/  FFMA.FTZ R120, R93, R88, R93 ;  /* 0x000000585d787223 */ /* 0x000fce000001005d */
.L_x_153:
[----:B------:R-:W-:Y:S05]  /*8e50*/  BSYNC B0 ;  /* 0x0000000000007941 */ /* 0x000fea0003800000 */
.L_x_151:
[C---:B------:R-:W-:Y:S01]  /*8e60*/  SHF.L.U32 R93, R121.reuse, 0x10, RZ ;  /* 0x00000010795d7819 */ /* 0x040fe200000006ff */
[----:B------:R-:W-:Y:S01]  /*8e70*/  BSSY B0, `(.L_x_154) ;  /* 0x000001b000007945 */ /* 0x000fe20003800000 */
[----:B------:R-:W-:Y:S01]  /*8e80*/  PRMT R89, R121, 0x7632, R89 ;  /* 0x0000763279597816 */ /* 0x000fe20000000059 */
[----:B------:R-:W-:Y:S01]  /*8e90*/  FADD.FTZ R121, |R94|, -RZ ;  /* 0x800000ff5e797221 */ /* 0x000fe20000010200 */
[----:B------:R-:W-:Y:S01]  /*8ea0*/  FMUL R129, R95, 0.79788458347320556641 ;  /* 0x3f4c422a5f817820 */ /* 0x000fe20000400000 */
[----:B------:R-:W-:Y:S01]  /*8eb0*/  FADD R96, R96, R125 ;  /* 0x0000007d60607221 */ /* 0x000fe20000000000 */
[----:B------:R-:W-:Y:S01]  /*8ec0*/  FMUL R127, R118, R91 ;  /* 0x0000005b767f7220 */ /* 0x000fe20000400000 */
[----:B------:R-:W-:Y:S01]  /*8ed0*/  FFMA R92, R92, 0.044714998453855514526, R117 ;  /* 0x3d3727135c5c7823 */ /* 0x000fe20000000075 */
[----:B------:R-:W-:Y:S01]  /*8ee0*/  FSETP.GE.AND P6, PT, R121, 0.60000002384185791016, PT ;  /* 0x3f19999a7900780b */ /* 0x000fe20003fc6000 */
[----:B------:R-:W-:-:S12]  /*8ef0*/  FMUL R95, R124, R124 ;  /* 0x0000007c7c5f7220 */ /* 0x000fd80000400000 */
        /* <DEDUP_REMOVED lines=11> */
.L_x_155:
[----:B------:R-:W-:Y:S01]  /*8fb0*/  MOV R88, 0x3c80f082 ;  /* 0x3c80f08200587802 */ /* 0x000fe20000000f00 */
[----:B------:R-:W-:-:S04]  /*8fc0*/  FMUL R91, R94, R94 ;  /* 0x0000005e5e5b7220 */ /* 0x000fc80000400000 */
[----:B------:R-:W-:-:S04]  /*8fd0*/  FFMA.FTZ R88, R91, R88, -0.052303962409496307373 ;  /* 0xbd563cae5b587423 */ /* 0x000fc80000010058 */
[----:B------:R-:W-:-:S04]  /*8fe0*/  FFMA.FTZ R88, R91, R88, 0.1331529766321182251 ;  /* 0x3e0859415b587423 */ /* 0x000fc80000010058 */
[----:B------:R-:W-:-:S04]  /*8ff0*/  FFMA.FTZ R88, R91, R88, -0.33332768082618713379 ;  /* 0xbeaaa9ed5b587423 */ /* 0x000fc80000010058 */
[----:B------:R-:W-:-:S04]  /*9000*/  FFMA.FTZ R88, R91, R88, RZ ;  /* 0x000000585b587223 */ /* 0x000fc800000100ff */
[----:B------:R-:W-:-:S07]  /*9010*/  FFMA.FTZ R121, R94, R88, R94 ;  /* 0x000000585e797223 */ /* 0x000fce000001005e */
.L_x_156:
[----:B------:R-:W-:Y:S05]  /*9020*/  BSYNC B0 ;  /* 0x0000000000007941 */ /* 0x000fea0003800000 */
.L_x_154:
        /* <DEDUP_REMOVED lines=20> */
.L_x_158:
[----:B------:R-:W-:Y:S01]  /*9170*/  MOV R88, 0x3c80f082 ;  /* 0x3c80f08200587802 */ /* 0x000fe20000000f00 */
[----:B------:R-:W-:-:S04]  /*9180*/  FMUL R89, R129, R129 ;  /* 0x0000008181597220 */ /* 0x000fc80000400000 */
[----:B------:R-:W-:-:S04]  /*9190*/  FFMA.FTZ R88, R89, R88, -0.052303962409496307373 ;  /* 0xbd563cae59587423 */ /* 0x000fc80000010058 */
[----:B------:R-:W-:-:S04]  /*91a0*/  FFMA.FTZ R88, R89, R88, 0.1331529766321182251 ;  /* 0x3e08594159587423 */ /* 0x000fc80000010058 */
[----:B------:R-:W-:-:S04]  /*91b0*/  FFMA.FTZ R88, R89, R88, -0.33332768082618713379 ;  /* 0xbeaaa9ed59587423 */ /* 0x000fc80000010058 */
[----:B------:R-:W-:-:S04]  /*91c0*/  FFMA.FTZ R88, R89, R88, RZ ;  /* 0x0000005859587223 */ /* 0x000fc800000100ff */
[----:B------:R-:W-:-:S07]  /*91d0*/  FFMA.FTZ R97, R129, R88, R129 ;  /* 0x0000005881617223 */ /* 0x000fce0000010081 */
.L_x_159:
[----:B------:R-:W-:Y:S05]  /*91e0*/  BSYNC B0 ;  /* 0x0000000000007941 */ /* 0x000fea0003800000 */
.L_x_157:
[----:B------:R-:W-:Y:S01]  /*91f0*/  FADD R98, R98, R93 ;  /* 0x0000005d62627221 */ /* 0x000fe20000000000 */
[C---:B------:R-:W-:Y:S01]  /*9200*/  SHF.L.U32 R93, R122.reuse, 0x10, RZ ;  /* 0x000000107a5d7819 */ /* 0x040fe200000006ff */
[----:B------:R-:W-:Y:S01]  /*9210*/  BSSY B0, `(.L_x_160) ;  /* 0x000001a000007945 */ /* 0x000fe20003800000 */
[----:B------:R-:W-:Y:S01]  /*9220*/  PRMT R89, R122, 0x7632, R89 ;  /* 0x000076327a597816 */ /* 0x000fe20000000059 */
[----:B------:R-:W-:Y:S01]  /*9230*/  FADD.FTZ R122, |R92|, -RZ ;  /* 0x800000ff5c7a7221 */ /* 0x000fe20000010200 */
[----:B------:R-:W-:Y:S01]  /*9240*/  FMUL R129, R96, R91 ;  /* 0x0000005b60817220 */ /* 0x000fe20000400000 */
[----:B------:R-:W-:Y:S01]  /*9250*/  FFMA R95, R95, 0.044714998453855514526, R124 ;  /* 0x3d3727135f5f7823 */ /* 0x000fe2000000007c */
[----:B------:R-:W-:Y:S01]  /*9260*/  FMUL R127, R127, 0.79788458347320556641 ;  /* 0x3f4c422a7f7f7820 */ /* 0x000fe20000400000 */
[----:B------:R-:W-:Y:S01]  /*9270*/  FMUL R94, R125, R125 ;  /* 0x0000007d7d5e7220 */ /* 0x000fe20000400000 */
[----:B------:R-:W-:-:S13]  /*9280*/  FSETP.GE.AND P6, PT, R122, 0.60000002384185791016, PT ;  /* 0x3f19999a7a00780b */ /* 0x000fda0003fc6000 */
        /* <DEDUP_REMOVED lines=11> */
.L_x_161:
[----:B------:R-:W-:Y:S01]  /*9340*/  MOV R88, 0x3c80f082 ;  /* 0x3c80f08200587802 */ /* 0x000fe20000000f00 */
[----:B------:R-:W-:-:S04]  /*9350*/  FMUL R91, R92, R92 ;  /* 0x0000005c5c5b7220 */ /* 0x000fc80000400000 */
[----:B------:R-:W-:-:S04]  /*9360*/  FFMA.FTZ R88, R91, R88, -0.052303962409496307373 ;  /* 0xbd563cae5b587423 */ /* 0x000fc80000010058 */
[----:B------:R-:W-:-:S04]  /*9370*/  FFMA.FTZ R88, R91, R88, 0.1331529766321182251 ;  /* 0x3e0859415b587423 */ /* 0x000fc80000010058 */
[----:B------:R-:W-:-:S04]  /*9380*/  FFMA.FTZ R88, R91, R88, -0.33332768082618713379 ;  /* 0xbeaaa9ed5b587423 */ /* 0x000fc80000010058 */
[----:B------:R-:W-:-:S04]  /*9390*/  FFMA.FTZ R88, R91, R88, RZ ;  /* 0x000000585b587223 */ /* 0x000fc800000100ff */
[----:B------:R-:W-:-:S07]  /*93a0*/  FFMA.FTZ R122, R92, R88, R92 ;  /* 0x000000585c7a7223 */ /* 0x000fce000001005c */
.L_x_162:
[----:B------:R-:W-:Y:S05]  /*93b0*/  BSYNC B0 ;  /* 0x0000000000007941 */ /* 0x000fea0003800000 */
.L_x_160:
        /* <DEDUP_REMOVED lines=20> */
.L_x_164:
[----:B------:R-:W-:Y:S01]  /*9500*/  MOV R88, 0x3c80f082 ;  /* 0x3c80f08200587802 */ /* 0x000fe20000000f00 */
[----:B------:R-:W-:-:S04]  /*9510*/  FMUL R89, R127, R127 ;  /* 0x0000007f7f597220 */ /* 0x000fc80000400000 */
[----:B------:R-:W-:-:S04]  /*9520*/  FFMA.FTZ R88, R89, R88, -0.052303962409496307373 ;  /* 0xbd563cae59587423 */ /* 0x000fc80000010058 */
[----:B------:R-:W-:-:S04]  /*9530*/  FFMA.FTZ R88, R89, R88, 0.1331529766321182251 ;  /* 0x3e08594159587423 */ /* 0x000fc80000010058 */
[----:B------:R-:W-:-:S04]  /*9540*/  FFMA.FTZ R88, R89, R88, -0.33332768082618713379 ;  /* 0xbeaaa9ed59587423 */ /* 0x000fc80000010058 */
[----:B------:R-:W-:-:S04]  /*9550*/  FFMA.FTZ R88, R89, R88, RZ ;  /* 0x0000005859587223 */ /* 0x000fc800000100ff */
[----:B------:R-:W-:-:S07]  /*9560*/  FFMA.FTZ R99, R127, R88, R127 ;  /* 0x000000587f637223 */ /* 0x000fce000001007f */
.L_x_165:
[----:B------:R-:W-:Y:S05]  /*9570*/  BSYNC B0 ;  /* 0x0000000000007941 */ /* 0x000fea0003800000 */
.L_x_163:
[----:B------:R-:W-:Y:S01]  /*9580*/  FADD R100, R100, R93 ;  /* 0x0000005d64647221 */ /* 0x000fe20000000000 */
[C---:B------:R-:W-:Y:S01]  /*9590*/  SHF.L.U32 R93, R123.reuse, 0x10, RZ ;  /* 0x000000107b5d7819 */ /* 0x040fe200000006ff */
[----:B------:R-:W-:Y:S01]  /*95a0*/  BSSY B0, `(.L_x_166) ;  /* 0x000001a000007945 */ /* 0x000fe20003800000 */
[----:B------:R-:W-:Y:S01]  /*95b0*/  PRMT R89, R123, 0x7632, R89 ;  /* 0x000076327b597816 */ /* 0x000fe20000000059 */
[----:B------:R-:W-:Y:S01]  /*95c0*/  FADD.FTZ R123, |R95|, -RZ ;  /* 0x800000ff5f7b7221 */ /* 0x000fe20000010200 */
[----:B------:R-:W-:Y:S01]  /*95d0*/  FMUL R133, R129, 0.79788458347320556641 ;  /* 0x3f4c422a81857820 */ /* 0x000fe20000400000 */
[----:B------:R-:W-:Y:S01]  /*95e0*/  FMUL R131, R98, R91 ;  /* 0x0000005b62837220 */ /* 0x000fe20000400000 */
[----:B------:R-:W-:Y:S01]  /*95f0*/  FFMA R94, R94, 0.044714998453855514526, R125 ;  /* 0x3d3727135e5e7823 */ /* 0x000fe2000000007d */
        /* <DEDUP_REMOVED lines=13> */
.L_x_167:
[----:B------:R-:W-:Y:S01]  /*96d0*/  MOV R88, 0x3c80f082 ;  /* 0x3c80f08200587802 */ /* 0x000fe20000000f00 */
[----:B------:R-:W-:-:S04]  /*96e0*/  FMUL R91, R95, R95 ;  /* 0x0000005f5f5b7220 */ /* 0x000fc80000400000 */
[----:B------:R-:W-:-:S04]  /*96f0*/  FFMA.FTZ R88, R91, R88, -0.052303962409496307373 ;  /* 0xbd563cae5b587423 */ /* 0x000fc80000010058 */
[----:B------:R-:W-:-:S04]  /*9700*/  FFMA.FTZ R88, R91, R88, 0.1331529766321182251 ;  /* 0x3e0859415b587423 */ /* 0x000fc80000010058 */
[----:B------:R-:W-:-:S04]  /*9710*/  FFMA.FTZ R88, R91, R88, -0.33332768082618713379 ;  /* 0xbeaaa9ed5b587423 */ /* 0x000fc80000010058 */
[----:B------:R-:W-:-:S04]  /*9720*/  FFMA.FTZ R88, R91, R88, RZ ;  /* 0x000000585b587223 */ /* 0x000fc800000100ff */
[----:B------:R-:W-:-:S07]  /*9730*/  FFMA.FTZ R123, R95, R88, R95 ;  /* 0x000000585f7b7223 */ /* 0x000fce000001005f */
.L_x_168:
[----:B------:R-:W-:Y:S05]  /*9740*/  BSYNC B0 ;  /* 0x0000000000007941 */ /* 0x000fea0003800000 */
.L_x_166:
        /* <DEDUP_REMOVED lines=20> */
.L_x_170:
[----:B------:R-:W-:Y:S01]  /*9890*/  MOV R88, 0x3c80f082 ;  /* 0x3c80f08200587802 */ /* 0x000fe20000000f00 */
[----:B------:R-:W-:-:S04]  /*98a0*/  FMUL R89, R133, R133 ;  /* 0x0000008585597220 */ /* 0x000fc80000400000 */
[----:B------:R-:W-:-:S04]  /*98b0*/  FFMA.FTZ R88, R89, R88, -0.052303962409496307373 ;  /* 0xbd563cae59587423 */ /* 0x000fc80000010058 */
[----:B------:R-:W-:-:S04]  /*98c0*/  FFMA.FTZ R88, R89, R88, 0.1331529766321182251 ;  /* 0x3e08594159587423 */ /* 0x000fc80000010058 */
[----:B------:R-:W-:-:S04]  /*98d0*/  FFMA.FTZ R88, R89, R88, -0.33332768082618713379 ;  /* 0xbeaaa9ed59587423 */ /* 0x000fc80000010058 */
[----:B------:R-:W-:-:S04]  /*98e0*/  FFMA.FTZ R88, R89, R88, RZ ;  /* 0x0000005859587223 */ /* 0x000fc800000100ff */
[----:B------:R-:W-:-:S07]  /*98f0*/  FFMA.FTZ R101, R133, R88, R133 ;  /* 0x0000005885657223 */ /* 0x000fce0000010085 */
.L_x_171:
[----:B------:R-:W-:Y:S05]  /*9900*/  BSYNC B0 ;  /* 0x0000000000007941 */ /* 0x000fea0003800000 */
.L_x_169:
        /* <DEDUP_REMOVED lines=21> */
.L_x_173:
[----:B------:R-:W-:Y:S01]  /*9a60*/  MOV R84, 0x3c80f082 ;  /* 0x3c80f08200547802 */ /* 0x000fe20000000f00 */
[----:B------:R-:W-:-:S04]  /*9a70*/  FMUL R89, R94, R94 ;  /* 0x0000005e5e597220 */ /* 0x000fc80000400000 */
[----:B------:R-:W-:-:S04]  /*9a80*/  FFMA.FTZ R84, R89, R84, -0.052303962409496307373 ;  /* 0xbd563cae59547423 */ /* 0x000fc80000010054 */
[----:B------:R-:W-:-:S04]  /*9a90*/  FFMA.FTZ R84, R89, R84, 0.1331529766321182251 ;  /* 0x3e08594159547423 */ /* 0x000fc80000010054 */
[----:B------:R-:W-:-:S04]  /*9aa0*/  FFMA.FTZ R84, R89, R84, -0.33332768082618713379 ;  /* 0xbeaaa9ed59547423 */ /* 0x000fc80000010054 */
[----:B------:R-:W-:-:S04]  /*9ab0*/  FFMA.FTZ R84, R89, R84, RZ ;  /* 0x0000005459547223 */ /* 0x000fc800000100ff */
[----:B------:R-:W-:-:S07]  /*9ac0*/  FFMA.FTZ R128, R94, R84, R94 ;  /* 0x000000545e807223 */ /* 0x000fce000001005e */
.L_x_174:
[----:B------:R-:W-:Y:S05]  /*9ad0*/  BSYNC B0 ;  /* 0x0000000000007941 */ /* 0x000fea0003800000 */
.L_x_172:
[----:B------:R2:W3:Y:S01]  /*9ae0*/  LDS.128 R88, [R4] ;  /* 0x0000000004587984 */ /* 0x0004e20000000c00 */
        /* <DEDUP_REMOVED lines=9> */
[----:B--2---:R-:W-:Y:S05]  /*9b80*/  @!P6 BRA `(.L_x_176) ;  /* 0x000000000028e947 */ /* 0x004fea0003800000 */
        /* <DEDUP_REMOVED lines=10> */
.L_x_176:
[----:B------:R-:W-:Y:S01]  /*9c30*/  MOV R84, 0x3c80f082 ;  /* 0x3c80f08200547802 */ /* 0x000fe20000000f00 */
[----:B------:R-:W-:-:S04]  /*9c40*/  FMUL R93, R131, R131 ;  /* 0x00000083835d7220 */ /* 0x000fc80000400000 */
[----:B------:R-:W-:-:S04]  /*9c50*/  FFMA.FTZ R84, R93, R84, -0.052303962409496307373 ;  /* 0xbd563cae5d547423 */ /* 0x000fc80000010054 */
[----:B------:R-:W-:-:S04]  /*9c60*/  FFMA.FTZ R84, R93, R84, 0.1331529766321182251 ;  /* 0x3e0859415d547423 */ /* 0x000fc80000010054 */
[----:B------:R-:W-:-:S04]  /*9c70*/  FFMA.FTZ R84, R93, R84, -0.33332768082618713379 ;  /* 0xbeaaa9ed5d547423 */ /* 0x000fc80000010054 */
[----:B------:R-:W-:-:S04]  /*9c80*/  FFMA.FTZ R84, R93, R84, RZ ;  /* 0x000000545d547223 */ /* 0x000fc800000100ff */
[----:B------:R-:W-:-:S07]  /*9c90*/  FFMA.FTZ R103, R131, R84, R131 ;  /* 0x0000005483677223 */ /* 0x000fce0000010083 */
.L_x_177:
[----:B------:R-:W-:Y:S05]  /*9ca0*/  BSYNC B0 ;  /* 0x0000000000007941 */ /* 0x000fea0003800000 */
.L_x_175:
[----:B------:R-:W-:Y:S01]  /*9cb0*/  FADD.FTZ R131, |R135|, -RZ ;  /* 0x800000ff87837221 */ /* 0x000fe20000010200 */
[----:B------:R-:W-:Y:S01]  /*9cc0*/  BSSY B0, `(.L_x_178) ;  /* 0x000001b000007945 */ /* 0x000fe20003800000 */
[----:B---3--:R-:W-:Y:S01]  /*9cd0*/  FADD R130, R95, R88 ;  /* 0x000000585f827221 */ /* 0x008fe20000000000 */
        /* <DEDUP_REMOVED lines=18> */
.L_x_179:
[----:B------:R-:W-:Y:S01]  /*9e00*/  MOV R84, 0x3c80f082 ;  /* 0x3c80f08200547802 */ /* 0x000fe20000000f00 */
[----:B------:R-:W-:-:S04]  /*9e10*/  FMUL R93, R135, R135 ;  /* 0x00000087875d7220 */ /* 0x000fc80000400000 */
[----:B------:R-:W-:-:S04]  /*9e20*/  FFMA.FTZ R84, R93, R84, -0.052303962409496307373 ;  /* 0xbd563cae5d547423 */ /* 0x000fc80000010054 */
[----:B------:R-:W-:-:S04]  /*9e30*/  FFMA.FTZ R84, R93, R84, 0.1331529766321182251 ;  /* 0x3e0859415d547423 */ /* 0x000fc80000010054 */
[----:B------:R-:W-:-:S04]  /*9e40*/  FFMA.FTZ R84, R93, R84, -0.33332768082618713379 ;  /* 0xbeaaa9ed5d547423 */ /* 0x000fc80000010054 */
[----:B------:R-:W-:-:S04]  /*9e50*/  FFMA.FTZ R84, R93, R84, RZ ;  /* 0x000000545d547223 */ /* 0x000fc800000100ff */
[----:B------:R-:W-:-:S07]  /*9e60*/  FFMA.FTZ R131, R135, R84, R135 ;  /* 0x0000005487837223 */ /* 0x000fce0000010087 */
.L_x_180:
[----:B------:R-:W-:Y:S05]  /*9e70*/  BSYNC B0 ;  /* 0x0000000000007941 */ /* 0x000fea0003800000 */
.L_x_178:
        /* <DEDUP_REMOVED lines=20> */
.L_x_182:
[----:B------:R-:W-:Y:S01]  /*9fc0*/  MOV R84, 0x3c80f082 ;  /* 0x3c80f08200547802 */ /* 0x000fe20000000f00 */
[----:B------:R-:W-:-:S04]  /*9fd0*/  FMUL R85, R139, R139 ;  /* 0x0000008b8b557220 */ /* 0x000fc80000400000 */
[----:B------:R-:W-:-:S04]  /*9fe0*/  FFMA.FTZ R84, R85, R84, -0.052303962409496307373 ;  /* 0xbd563cae55547423 */ /* 0x000fc80000010054 */
[----:B------:R-:W-:-:S04]  /*9ff0*/  FFMA.FTZ R84, R85, R84, 0.1331529766321182251 ;  /* 0x3e08594155547423 */ /* 0x000fc80000010054 */
[----:B------:R-:W-:-:S04]  /*a000*/  FFMA.FTZ R84, R85, R84, -0.33332768082618713379 ;  /* 0xbeaaa9ed55547423 */ /* 0x000fc80000010054 */
[----:B------:R-:W-:-:S04]  /*a010*/  FFMA.FTZ R84, R85, R84, RZ ;  /* 0x0000005455547223 */ /* 0x000fc800000100ff */
[----:B------:R-:W-:-:S07]  /*a020*/  FFMA.FTZ R132, R139, R84, R139 ;  /* 0x000000548b847223 */ /* 0x000fce000001008b */
.L_x_183:
[----:B------:R-:W-:Y:S05]  /*a030*/  BSYNC B0 ;  /* 0x0000000000007941 */ /* 0x000fea0003800000 */
.L_x_181:
        /* <DEDUP_REMOVED lines=21> */
.L_x_185:
[----:B------:R-:W-:Y:S01]  /*a190*/  MOV R84, 0x3c80f082 ;  /* 0x3c80f08200547802 */ /* 0x000fe20000000f00 */
[----:B------:R-:W-:-:S04]  /*a1a0*/  FMUL R85, R135, R135 ;  /* 0x0000008787557220 */ /* 0x000fc80000400000 */
[----:B------:R-:W-:-:S04]  /*a1b0*/  FFMA.FTZ R84, R85, R84, -0.052303962409496307373 ;  /* 0xbd563cae55547423 */ /* 0x000fc80000010054 */
[----:B------:R-:W-:-:S04]  /*a1c0*/  FFMA.FTZ R84, R85, R84, 0.1331529766321182251 ;  /* 0x3e08594155547423 */ /* 0x000fc80000010054 */
[----:B------:R-:W-:-:S04]  /*a1d0*/  FFMA.FTZ R84, R85, R84, -0.33332768082618713379 ;  /* 0xbeaaa9ed55547423 */ /* 0x000fc80000010054 */
[----:B------:R-:W-:-:S04]  /*a1e0*/  FFMA.FTZ R84, R85, R84, RZ ;  /* 0x0000005455547223 */ /* 0x000fc800000100ff */
[----:B------:R-:W-:-:S07]  /*a1f0*/  FFMA.FTZ R135, R135, R84, R135 ;  /* 0x0000005487877223 */ /* 0x000fce0000010087 */
.L_x_186:
[----:B------:R-:W-:Y:S05]  /*a200*/  BSYNC B0 ;  /* 0x0000000000007941 */ /* 0x000fea0003800000 */
.L_x_184:
[----:B------:R2:W3:Y:S01]  /*a210*/  LDS.128 R92, [R4+0x10] ;  /* 0x00001000045c7984 */ /* 0x0004e20000000c00 */
        /* <DEDUP_REMOVED lines=20> */
.L_x_188:
[----:B------:R-:W-:Y:S01]  /*a360*/  MOV R84, 0x3c80f082 ;  /* 0x3c80f08200547802 */ /* 0x000fe20000000f00 */
[----:B------:R-:W-:-:S04]  /*a370*/  FMUL R85, R141, R141 ;  /* 0x0000008d8d557220 */ /* 0x000fc80000400000 */
[----:B------:R-:W-:-:S04]  /*a380*/  FFMA.FTZ R84, R85, R84, -0.052303962409496307373 ;  /* 0xbd563cae55547423 */ /* 0x000fc80000010054 */
[----:B------:R-:W-:-:S04]  /*a390*/  FFMA.FTZ R84, R85, R84, 0.1331529766321182251 ;  /* 0x3e08594155547423 */ /* 0x000fc80000010054 */
[----:B------:R-:W-:-:S04]  /*a3a0*/  FFMA.FTZ R84, R85, R84, -0.33332768082618713379 ;  /* 0xbeaaa9ed55547423 */ /* 0x000fc80000010054 */
[----:B------:R-:W-:-:S04]  /*a3b0*/  FFMA.FTZ R84, R85, R84, RZ ;  /* 0x0000005455547223 */ /* 0x000fc800000100ff */
[----:B------:R-:W-:-:S07]  /*a3c0*/  FFMA.FTZ R136, R141, R84, R141 ;  /* 0x000000548d887223 */ /* 0x000fce000001008d */
.L_x_189:
[----:B------:R-:W-:Y:S05]  /*a3d0*/  BSYNC B0 ;  /* 0x0000000000007941 */ /* 0x000fea0003800000 */
.L_x_187:
[----:B------:R-:W-:Y:S01]  /*a3e0*/  FADD.FTZ R138, |R143|, -RZ ;  /* 0x800000ff8f8a7221 */ /* 0x000fe20000010200 */
[----:B------:R-:W-:Y:S01]  /*a3f0*/  BSSY B0, `(.L_x_190) ;  /* 0x000001b000007945 */ /* 0x000fe20003800000 */
[----:B------:R-:W-:Y:S01]  /*a400*/  SHF.L.U32 R141, R87, 0x10, RZ ;  /* 0x00000010578d7819 */ /* 0x000fe200000006ff */
[----:B------:R-:W-:Y:S01]  /*a410*/  FFMA R140, R90, 0.044714998453855514526, R133 ;  /* 0x3d3727135a8c7823 */ /* 0x000fe20000000085 */
[----:B---3--:R-:W-:Y:S01]  /*a420*/  FADD R92, R139, R92 ;  /* 0x0000005c8b5c7221 */ /* 0x008fe20000000000 */
        /* <DEDUP_REMOVED lines=16> */
.L_x_191:
[----:B------:R-:W-:Y:S01]  /*a530*/  MOV R84, 0x3c80f082 ;  /* 0x3c80f08200547802 */ /* 0x000fe20000000f00 */
[----:B------:R-:W-:-:S04]  /*a540*/  FMUL R85, R143, R143 ;  /* 0x0000008f8f557220 */ /* 0x000fc80000400000 */
[----:B------:R-:W-:-:S04]  /*a550*/  FFMA.FTZ R84, R85, R84, -0.052303962409496307373 ;  /* 0xbd563cae55547423 */ /* 0x000fc80000010054 */
[----:B------:R-:W-:-:S04]  /*a560*/  FFMA.FTZ R84, R85, R84, 0.1331529766321182251 ;  /* 0x3e08594155547423 */ /* 0x000fc80000010054 */
[----:B------:R-:W-:-:S04]  /*a570*/  FFMA.FTZ R84, R85, R84, -0.33332768082618713379 ;  /* 0xbeaaa9ed55547423 */ /* 0x000fc80000010054 */
[----:B------:R-:W-:-:S04]  /*a580*/  FFMA.FTZ R84, R85, R84, RZ ;  /* 0x0000005455547223 */ /* 0x000fc800000100ff */
[----:B------:R-:W-:-:S07]  /*a590*/  FFMA.FTZ R138, R143, R84, R143 ;  /* 0x000000548f8a7223 */ /* 0x000fce000001008f */
.L_x_192:
[----:B------:R-:W-:Y:S05]  /*a5a0*/  BSYNC B0 ;  /* 0x0000000000007941 */ /* 0x000fea0003800000 */
.L_x_190:
        /* <DEDUP_REMOVED lines=20> */
.L_x_194:
[----:B------:R-:W-:Y:S01]  /*a6f0*/  MOV R84, 0x3c80f082 ;  /* 0x3c80f08200547802 */ /* 0x000fe20000000f00 */
[----:B------:R-:W-:-:S04]  /*a700*/  FMUL R85, R91, R91 ;  /* 0x0000005b5b557220 */ /* 0x000fc80000400000 */
[----:B------:R-:W-:-:S04]  /*a710*/  FFMA.FTZ R84, R85, R84, -0.052303962409496307373 ;  /* 0xbd563cae55547423 */ /* 0x000fc80000010054 */
[----:B------:R-:W-:-:S04]  /*a720*/  FFMA.FTZ R84, R85, R84, 0.1331529766321182251 ;  /* 0x3e08594155547423 */ /* 0x000fc80000010054 */
[----:B------:R-:W-:-:S04]  /*a730*/  FFMA.FTZ R84, R85, R84, -0.33332768082618713379 ;  /* 0xbeaaa9ed55547423 */ /* 0x000fc80000010054 */
[----:B------:R-:W-:-:S04]  /*a740*/  FFMA.FTZ R84, R85, R84, RZ ;  /* 0x0000005455547223 */ /* 0x000fc800000100ff */
[----:B------:R-:W-:-:S07]  /*a750*/  FFMA.FTZ R93, R91, R84, R91 ;  /* 0x000000545b5d7223 */ /* 0x000fce000001005b */
.L_x_195:
[----:B------:R-:W-:Y:S05]  /*a760*/  BSYNC B0 ;  /* 0x0000000000007941 */ /* 0x000fea0003800000 */
.L_x_193:
        /* <DEDUP_REMOVED lines=21> */
.L_x_197:
[----:B------:R-:W-:Y:S01]  /*a8c0*/  MOV R80, 0x3c80f082 ;  /* 0x3c80f08200507802 */ /* 0x000fe20000000f00 */
[----:B------:R-:W-:-:S04]  /*a8d0*/  FMUL R85, R140, R140 ;  /* 0x0000008c8c557220 */ /* 0x000fc80000400000 */
[----:B------:R-:W-:-:S04]  /*a8e0*/  FFMA.FTZ R80, R85, R80, -0.052303962409496307373 ;  /* 0xbd563cae55507423 */ /* 0x000fc80000010050 */
[----:B------:R-:W-:-:S04]  /*a8f0*/  FFMA.FTZ R80, R85, R80, 0.1331529766321182251 ;  /* 0x3e08594155507423 */ /* 0x000fc80000010050 */
[----:B------:R-:W-:-:S04]  /*a900*/  FFMA.FTZ R80, R85, R80, -0.33332768082618713379 ;  /* 0xbeaaa9ed55507423 */ /* 0x000fc80000010050 */
[----:B------:R-:W-:-:S04]  /*a910*/  FFMA.FTZ R80, R85, R80, RZ ;  /* 0x0000005055507223 */ /* 0x000fc800000100ff */
[----:B------:R-:W-:-:S07]  /*a920*/  FFMA.FTZ R140, R140, R80, R140 ;  /* 0x000000508c8c7223 */ /* 0x000fce000001008c */
.L_x_198:
[----:B------:R-:W-:Y:S05]  /*a930*/  BSYNC B0 ;  /* 0x0000000000007941 */ /* 0x000fea0003800000 */
.L_x_196:
        /* <DEDUP_REMOVED lines=21> */
.L_x_200:
[----:B------:R-:W-:Y:S01]  /*aa90*/  MOV R80, 0x3c80f082 ;  /* 0x3c80f08200507802 */ /* 0x000fe20000000f00 */
[----:B------:R-:W-:-:S04]  /*aaa0*/  FMUL R89, R145, R145 ;  /* 0x0000009191597220 */ /* 0x000fc80000400000 */
[----:B------:R-:W-:-:S04]  /*aab0*/  FFMA.FTZ R80, R89, R80, -0.052303962409496307373 ;  /* 0xbd563cae59507423 */ /* 0x000fc80000010050 */
[----:B------:R-:W-:-:S04]  /*aac0*/  FFMA.FTZ R80, R89, R80, 0.1331529766321182251 ;  /* 0x3e08594159507423 */ /* 0x000fc80000010050 */
[----:B------:R-:W-:-:S04]  /*aad0*/  FFMA.FTZ R80, R89, R80, -0.33332768082618713379 ;  /* 0xbeaaa9ed59507423 */ /* 0x000fc80000010050 */
[----:B------:R-:W-:-:S04]  /*aae0*/  FFMA.FTZ R80, R89, R80, RZ ;  /* 0x0000005059507223 */ /* 0x000fc800000100ff */
[----:B------:R-:W-:-:S07]  /*aaf0*/  FFMA.FTZ R95, R145, R80, R145 ;  /* 0x00000050915f7223 */ /* 0x000fce0000010091 */
.L_x_201:
[----:B------:R-:W-:Y:S05]  /*ab00*/  BSYNC B0 ;  /* 0x0000000000007941 */ /* 0x000fea0003800000 */
.L_x_199:
        /* <DEDUP_REMOVED lines=21> */
.L_x_203:
[----:B------:R-:W-:Y:S01]  /*ac60*/  MOV R80, 0x3c80f082 ;  /* 0x3c80f08200507802 */ /* 0x000fe20000000f00 */
[----:B------:R-:W-:-:S04]  /*ac70*/  FMUL R89, R149, R149 ;  /* 0x0000009595597220 */ /* 0x000fc80000400000 */
[----:B------:R-:W-:-:S04]  /*ac80*/  FFMA.FTZ R80, R89, R80, -0.052303962409496307373 ;  /* 0xbd563cae59507423 */ /* 0x000fc80000010050 */
[----:B------:R-:W-:-:S04]  /*ac90*/  FFMA.FTZ R80, R89, R80, 0.1331529766321182251 ;  /* 0x3e08594159507423 */ /* 0x000fc80000010050 */
[----:B------:R-:W-:-:S04]  /*aca0*/  FFMA.FTZ R80, R89, R80, -0.33332768082618713379 ;  /* 0xbeaaa9ed59507423 */ /* 0x000fc80000010050 */
[----:B------:R-:W-:-:S04]  /*acb0*/  FFMA.FTZ R80, R89, R80, RZ ;  /* 0x0000005059507223 */ /* 0x000fc800000100ff */
[----:B------:R-:W-:-:S07]  /*acc0*/  FFMA.FTZ R143, R149, R80, R149 ;  /* 0x00000050958f7223 */ /* 0x000fce0000010095 */
.L_x_204:
[----:B------:R-:W-:Y:S05]  /*acd0*/  BSYNC B0 ;  /* 0x0000000000007941 */ /* 0x000fea0003800000 */
.L_x_202:
        /* <DEDUP_REMOVED lines=20> */
.L_x_206:
[----:B------:R-:W-:Y:S01]  /*ae20*/  MOV R80, 0x3c80f082 ;  /* 0x3c80f08200507802 */ /* 0x000fe20000000f00 */
[----:B------:R-:W-:-:S04]  /*ae30*/  FMUL R81, R147, R147 ;  /* 0x0000009393517220 */ /* 0x000fc80000400000 */
[----:B------:R-:W-:-:S04]  /*ae40*/  FFMA.FTZ R80, R81, R80, -0.052303962409496307373 ;  /* 0xbd563cae51507423 */ /* 0x000fc80000010050 */
[----:B------:R-:W-:-:S04]  /*ae50*/  FFMA.FTZ R80, R81, R80, 0.1331529766321182251 ;  /* 0x3e08594151507423 */ /* 0x000fc80000010050 */
[----:B------:R-:W-:-:S04]  /*ae60*/  FFMA.FTZ R80, R81, R80, -0.33332768082618713379 ;  /* 0xbeaaa9ed51507423 */ /* 0x000fc80000010050 */
[----:B------:R-:W-:-:S04]  /*ae70*/  FFMA.FTZ R80, R81, R80, RZ ;  /* 0x0000005051507223 */ /* 0x000fc800000100ff */
[----:B------:R-:W-:-:S07]  /*ae80*/  FFMA.FTZ R144, R147, R80, R147 ;  /* 0x0000005093907223 */ /* 0x000fce0000010093 */
.L_x_207:
[----:B------:R-:W-:Y:S05]  /*ae90*/  BSYNC B0 ;  /* 0x0000000000007941 */ /* 0x000fea0003800000 */
.L_x_205:
        /* <DEDUP_REMOVED lines=21> */
.L_x_209:
[----:B------:R-:W-:Y:S01]  /*aff0*/  MOV R80, 0x3c80f082 ;  /* 0x3c80f08200507802 */ /* 0x000fe20000000f00 */
[----:B------:R-:W-:-:S04]  /*b000*/  FMUL R81, R89, R89 ;  /* 0x0000005959517220 */ /* 0x000fc80000400000 */
[----:B------:R-:W-:-:S04]  /*b010*/  FFMA.FTZ R80, R81, R80, -0.052303962409496307373 ;  /* 0xbd563cae51507423 */ /* 0x000fc80000010050 */
[----:B------:R-:W-:-:S04]  /*b020*/  FFMA.FTZ R80, R81, R80, 0.1331529766321182251 ;  /* 0x3e08594151507423 */ /* 0x000fc80000010050 */
[----:B------:R-:W-:-:S04]  /*b030*/  FFMA.FTZ R80, R81, R80, -0.33332768082618713379 ;  /* 0xbeaaa9ed51507423 */ /* 0x000fc80000010050 */
[----:B------:R-:W-:-:S04]  /*b040*/  FFMA.FTZ R80, R81, R80, RZ ;  /* 0x0000005051507223 */ /* 0x000fc800000100ff */
[----:B------:R-:W-:-:S07]  /*b050*/  FFMA.FTZ R147, R89, R80, R89 ;  /* 0x0000005059937223 */ /* 0x000fce0000010059 */
.L_x_210:
[----:B------:R-:W-:Y:S05]  /*b060*/  BSYNC B0 ;  /* 0x0000000000007941 */ /* 0x000fea0003800000 */
.L_x_208:
        /* <DEDUP_REMOVED lines=21> */
.L_x_212:
[----:B------:R-:W-:Y:S01]  /*b1c0*/  MOV R80, 0x3c80f082 ;  /* 0x3c80f08200507802 */ /* 0x000fe20000000f00 */
[----:B------:R-:W-:-:S04]  /*b1d0*/  FMUL R81, R151, R151 ;  /* 0x0000009797517220 */ /* 0x000fc80000400000 */
[----:B------:R-:W-:-:S04]  /*b1e0*/  FFMA.FTZ R80, R81, R80, -0.052303962409496307373 ;  /* 0xbd563cae51507423 */ /* 0x000fc80000010050 */
[----:B------:R-:W-:-:S04]  /*b1f0*/  FFMA.FTZ R80, R81, R80, 0.1331529766321182251 ;  /* 0x3e08594151507423 */ /* 0x000fc80000010050 */
[----:B------:R-:W-:-:S04]  /*b200*/  FFMA.FTZ R80, R81, R80, -0.33332768082618713379 ;  /* 0xbeaaa9ed51507423 */ /* 0x000fc80000010050 */
[----:B------:R-:W-:-:S04]  /*b210*/  FFMA.FTZ R80, R81, R80, RZ ;  /* 0x0000005051507223 */ /* 0x000fc800000100ff */
[----:B------:R-:W-:-:S07]  /*b220*/  FFMA.FTZ R148, R151, R80, R151 ;  /* 0x0000005097947223 */ /* 0x000fce0000010097 */
.L_x_213:
[----:B------:R-:W-:Y:S05]  /*b230*/  BSYNC B0 ;  /* 0x0000000000007941 */ /* 0x000fea0003800000 */
.L_x_211:
[----:B------:R-:W-:Y:S01]  /*b240*/  FADD.FTZ R150, |R155|, -RZ ;  /* 0x800000ff9b967221 */ /* 0x000fe20000010200 */
[----:B------:R-:W-:Y:S01]  /*b250*/  BSSY B0, `(.L_x_214) ;  /* 0x000001b000007945 */ /* 0x000fe20003800000 */
[----:B---3--:R-:W-:Y:S01]  /*b260*/  FADD R88, R153, R88 ;  /* 0x0000005899587221 */ /* 0x008fe20000000000 */
[C---:B------:R-:W-:Y:S01]  /*b270*/  SHF.L.U32 R153, R83.reuse, 0x10, RZ ;  /* 0x0000001053997819 */ /* 0x040fe200000006ff */
[----:B-1----:R-:W-:Y:S01]  /*b280*/  FFMA R152, R86, 0.044714998453855514526, R145 ;  /* 0x3d37271356987823 */ /* 0x002fe20000000091 */
        /* <DEDUP_REMOVED lines=16> */
.L_x_215:
[----:B------:R-:W-:Y:S01]  /*b390*/  MOV R80, 0x3c80f082 ;  /* 0x3c80f08200507802 */ /* 0x000fe20000000f00 */
[----:B------:R-:W-:-:S04]  /*b3a0*/  FMUL R81, R155, R155 ;  /* 0x0000009b9b517220 */ /* 0x000fc80000400000 */
[----:B------:R-:W-:-:S04]  /*b3b0*/  FFMA.FTZ R80, R81, R80, -0.052303962409496307373 ;  /* 0xbd563cae51507423 */ /* 0x000fc80000010050 */
[----:B------:R-:W-:-:S04]  /*b3c0*/  FFMA.FTZ R80, R81, R80, 0.1331529766321182251 ;  /* 0x3e08594151507423 */ /* 0x000fc80000010050 */
[----:B------:R-:W-:-:S04]  /*b3d0*/  FFMA.FTZ R80, R81, R80, -0.33332768082618713379 ;  /* 0xbeaaa9ed51507423 */ /* 0x000fc80000010050 */
[----:B------:R-:W-:-:S04]  /*b3e0*/  FFMA.FTZ R80, R81, R80, RZ ;  /* 0x0000005051507223 */ /* 0x000fc800000100ff */
[----:B------:R-:W-:-:S07]  /*b3f0*/  FFMA.FTZ R150, R155, R80, R155 ;  /* 0x000000509b967223 */ /* 0x000fce000001009b */
.L_x_216:
[----:B------:R-:W-:Y:S05]  /*b400*/  BSYNC B0 ;  /* 0x0000000000007941 */ /* 0x000fea0003800000 */
.L_x_214:
        /* <DEDUP_REMOVED lines=20> */
.L_x_218:
[----:B------:R-:W-:Y:S01]  /*b550*/  MOV R80, 0x3c80f082 ;  /* 0x3c80f08200507802 */ /* 0x000fe20000000f00 */
[----:B------:R-:W-:-:S04]  /*b560*/  FMUL R81, R87, R87 ;  /* 0x0000005757517220 */ /* 0x000fc80000400000 */
[----:B------:R-:W-:-:S04]  /*b570*/  FFMA.FTZ R80, R81, R80, -0.052303962409496307373 ;  /* 0xbd563cae51507423 */ /* 0x000fc80000010050 */
[----:B------:R-:W-:-:S04]  /*b580*/  FFMA.FTZ R80, R81, R80, 0.1331529766321182251 ;  /* 0x3e08594151507423 */ /* 0x000fc80000010050 */
[----:B------:R-:W-:-:S04]  /*b590*/  FFMA.FTZ R80, R81, R80, -0.33332768082618713379 ;  /* 0xbeaaa9ed51507423 */ /* 0x000fc80000010050 */
[----:B------:R-:W-:-:S04]  /*b5a0*/  FFMA.FTZ R80, R81, R80, RZ ;  /* 0x0000005051507223 */ /* 0x000fc800000100ff */
[----:B------:R-:W-:-:S07]  /*b5b0*/  FFMA.FTZ R89, R87, R80, R87 ;  /* 0x0000005057597223 */ /* 0x000fce0000010057 */
.L_x_219:
[----:B------:R-:W-:Y:S05]  /*b5c0*/  BSYNC B0 ;  /* 0x0000000000007941 */ /* 0x000fea0003800000 */
.L_x_217:
        /* <DEDUP_REMOVED lines=21> */
.L_x_221:
[----:B------:R-:W-:Y:S01]  /*b720*/  MOV R76, 0x3c80f082 ;  /* 0x3c80f082004c7802 */ /* 0x000fe20000000f00 */
[----:B------:R-:W-:-:S04]  /*b730*/  FMUL R81, R152, R152 ;  /* 0x0000009898517220 */ /* 0x000fc80000400000 */
[----:B------:R-:W-:-:S04]  /*b740*/  FFMA.FTZ R76, R81, R76, -0.052303962409496307373 ;  /* 0xbd563cae514c7423 */ /* 0x000fc8000001004c */
[----:B------:R-:W-:-:S04]  /*b750*/  FFMA.FTZ R76, R81, R76, 0.1331529766321182251 ;  /* 0x3e085941514c7423 */ /* 0x000fc8000001004c */
[----:B------:R-:W-:-:S04]  /*b760*/  FFMA.FTZ R76, R81, R76, -0.33332768082618713379 ;  /* 0xbeaaa9ed514c7423 */ /* 0x000fc8000001004c */
[----:B------:R-:W-:-:S04]  /*b770*/  FFMA.FTZ R76, R81, R76, RZ ;  /* 0x0000004c514c7223 */ /* 0x000fc800000100ff */
[----:B------:R-:W-:-:S07]  /*b780*/  FFMA.FTZ R152, R152, R76, R152 ;  /* 0x0000004c98987223 */ /* 0x000fce0000010098 */
.L_x_222:
[----:B------:R-:W-:Y:S05]  /*b790*/  BSYNC B0 ;  /* 0x0000000000007941 */ /* 0x000fea0003800000 */
.L_x_220:
[----:B------:R1:W2:Y:S01]  /*b7a0*/  LDS.128 R80, [R4+0x2200] ;  /* 0x0022000004507984 */ /* 0x0002a20000000c00 */
        /* <DEDUP_REMOVED lines=9> */
[----:B-1----:R-:W-:Y:S05]  /*b840*/  @!P6 BRA `(.L_x_224) ;  /* 0x000000000028e947 */ /* 0x002fea0003800000 */
        /* <DEDUP_REMOVED lines=10> */
.L_x_224:
[----:B------:R-:W-:Y:S01]  /*b8f0*/  MOV R76, 0x3c80f082 ;  /* 0x3c80f082004c7802 */ /* 0x000fe20000000f00 */
[----:B------:R-:W-:-:S04]  /*b900*/  FMUL R85, R157, R157 ;  /* 0x0000009d9d557220 */ /* 0x000fc80000400000 */
[----:B------:R-:W-:-:S04]  /*b910*/  FFMA.FTZ R76, R85, R76, -0.052303962409496307373 ;  /* 0xbd563cae554c7423 */ /* 0x000fc8000001004c */
[----:B------:R-:W-:-:S04]  /*b920*/  FFMA.FTZ R76, R85, R76, 0.1331529766321182251 ;  /* 0x3e085941554c7423 */ /* 0x000fc8000001004c */
[----:B------:R-:W-:-:S04]  /*b930*/  FFMA.FTZ R76, R85, R76, -0.33332768082618713379 ;  /* 0xbeaaa9ed554c7423 */ /* 0x000fc8000001004c */
[----:B------:R-:W-:-:S04]  /*b940*/  FFMA.FTZ R76, R85, R76, RZ ;  /* 0x0000004c554c7223 */ /* 0x000fc800000100ff */
[----:B------:R-:W-:-:S07]  /*b950*/  FFMA.FTZ R91, R157, R76, R157 ;  /* 0x0000004c9d5b7223 */ /* 0x000fce000001009d */
.L_x_225:
[----:B------:R-:W-:Y:S05]  /*b960*/  BSYNC B0 ;  /* 0x0000000000007941 */ /* 0x000fea0003800000 */
.L_x_223:
[----:B------:R-:W-:Y:S01]  /*b970*/  FADD.FTZ R157, |R161|, -RZ ;  /* 0x800000ffa19d7221 */ /* 0x000fe20000010200 */
[----:B------:R-:W-:Y:S01]  /*b980*/  BSSY B0, `(.L_x_226) ;  /* 0x000001b000007945 */ /* 0x000fe20003800000 */
[----:B--2---:R-:W-:Y:S01]  /*b990*/  FADD R154, R87, R80 ;  /* 0x00000050579a7221 */ /* 0x004fe20000000000 */
        /* <DEDUP_REMOVED lines=18> */
.L_x_227:
[----:B------:R-:W-:Y:S01]  /*bac0*/  MOV R76, 0x3c80f082 ;  /* 0x3c80f082004c7802 */ /* 0x000fe20000000f00 */
[----:B------:R-:W-:-:S04]  /*bad0*/  FMUL R85, R161, R161 ;  /* 0x000000a1a1557220 */ /* 0x000fc80000400000 */
[----:B------:R-:W-:-:S04]  /*bae0*/  FFMA.FTZ R76, R85, R76, -0.052303962409496307373 ;  /* 0xbd563cae554c7423 */ /* 0x000fc8000001004c */
[----:B------:R-:W-:-:S04]  /*baf0*/  FFMA.FTZ R76, R85, R76, 0.1331529766321182251 ;  /* 0x3e085941554c7423 */ /* 0x000fc8000001004c */
[----:B------:R-:W-:-:S04]  /*bb00*/  FFMA.FTZ R76, R85, R76, -0.33332768082618713379 ;  /* 0xbeaaa9ed554c7423 */ /* 0x000fc8000001004c */
[----:B------:R-:W-:-:S04]  /*bb10*/  FFMA.FTZ R76, R85, R76, RZ ;  /* 0x0000004c554c7223 */ /* 0x000fc800000100ff */
[----:B------:R-:W-:-:S07]  /*bb20*/  FFMA.FTZ R155, R161, R76, R161 ;  /* 0x0000004ca19b7223 */ /* 0x000fce00000100a1 */
.L_x_228:
[----:B------:R-:W-:Y:S05]  /*bb30*/  BSYNC B0 ;  /* 0x0000000000007941 */ /* 0x000fea0003800000 */
.L_x_226:
        /* <DEDUP_REMOVED lines=20> */
.L_x_230:
[----:B------:R-:W-:Y:S01]  /*bc80*/  MOV R76, 0x3c80f082 ;  /* 0x3c80f082004c7802 */ /* 0x000fe20000000f00 */
[----:B------:R-:W-:-:S04]  /*bc90*/  FMUL R77, R159, R159 ;  /* 0x0000009f9f4d7220 */ /* 0x000fc80000400000 */
[----:B------:R-:W-:-:S04]  /*bca0*/  FFMA.FTZ R76, R77, R76, -0.052303962409496307373 ;  /* 0xbd563cae4d4c7423 */ /* 0x000fc8000001004c */
[----:B------:R-:W-:-:S04]  /*bcb0*/  FFMA.FTZ R76, R77, R76, 0.1331529766321182251 ;  /* 0x3e0859414d4c7423 */ /* 0x000fc8000001004c */
[----:B------:R-:W-:-:S04]  /*bcc0*/  FFMA.FTZ R76, R77, R76, -0.33332768082618713379 ;  /* 0xbeaaa9ed4d4c7423 */ /* 0x000fc8000001004c */
[----:B------:R-:W-:-:S04]  /*bcd0*/  FFMA.FTZ R76, R77, R76, RZ ;  /* 0x0000004c4d4c7223 */ /* 0x000fc800000100ff */
[----:B------:R-:W-:-:S07]  /*bce0*/  FFMA.FTZ R156, R159, R76, R159 ;  /* 0x0000004c9f9c7223 */ /* 0x000fce000001009f */
.L_x_231:
[----:B------:R-:W-:Y:S05]  /*bcf0*/  BSYNC B0 ;  /* 0x0000000000007941 */ /* 0x000fea0003800000 */
.L_x_229:
        /* <DEDUP_REMOVED lines=21> */
.L_x_233:
[----:B------:R-:W-:Y:S01]  /*be50*/  MOV R76, 0x3c80f082 ;  /* 0x3c80f082004c7802 */ /* 0x000fe20000000f00 */
[----:B------:R-:W-:-:S04]  /*be60*/  FMUL R77, R85, R85 ;  /* 0x00000055554d7220 */ /* 0x000fc80000400000 */
[----:B------:R-:W-:-:S04]  /*be70*/  FFMA.FTZ R76, R77, R76, -0.052303962409496307373 ;  /* 0xbd563cae4d4c7423 */ /* 0x000fc8000001004c */
[----:B------:R-:W-:-:S04]  /*be80*/  FFMA.FTZ R76, R77, R76, 0.1331529766321182251 ;  /* 0x3e0859414d4c7423 */ /* 0x000fc8000001004c */
[----:B------:R-:W-:-:S04]  /*be90*/  FFMA.FTZ R76, R77, R76, -0.33332768082618713379 ;  /* 0xbeaaa9ed4d4c7423 */ /* 0x000fc8000001004c */
[----:B------:R-:W-:-:S04]  /*bea0*/  FFMA.FTZ R76, R77, R76, RZ ;  /* 0x0000004c4d4c7223 */ /* 0x000fc800000100ff */
[----:B------:R-:W-:-:S07]  /*beb0*/  FFMA.FTZ R159, R85, R76, R85 ;  /* 0x0000004c559f7223 */ /* 0x000fce0000010055 */
.L_x_234:
[----:B------:R-:W-:Y:S05]  /*bec0*/  BSYNC B0 ;  /* 0x0000000000007941 */ /* 0x000fea0003800000 */
.L_x_232:
        /* <DEDUP_REMOVED lines=21> */
.L_x_236:
[----:B------:R-:W-:Y:S01]  /*c020*/  MOV R76, 0x3c80f082 ;  /* 0x3c80f082004c7802 */ /* 0x000fe20000000f00 */
[----:B------:R-:W-:-:S04]  /*c030*/  FMUL R77, R163, R163 ;  /* 0x000000a3a34d7220 */ /* 0x000fc80000400000 */
[----:B------:R-:W-:-:S04]  /*c040*/  FFMA.FTZ R76, R77, R76, -0.052303962409496307373 ;  /* 0xbd563cae4d4c7423 */ /* 0x000fc8000001004c */
[----:B------:R-:W-:-:S04]  /*c050*/  FFMA.FTZ R76, R77, R76, 0.1331529766321182251 ;  /* 0x3e0859414d4c7423 */ /* 0x000fc8000001004c */
[----:B------:R-:W-:-:S04]  /*c060*/  FFMA.FTZ R76, R77, R76, -0.33332768082618713379 ;  /* 0xbeaaa9ed4d4c7423 */ /* 0x000fc8000001004c */
[----:B------:R-:W-:-:S04]  /*c070*/  FFMA.FTZ R76, R77, R76, RZ ;  /* 0x0000004c4d4c7223 */ /* 0x000fc800000100ff */
[----:B------:R-:W-:-:S07]  /*c080*/  FFMA.FTZ R160, R163, R76, R163 ;  /* 0x0000004ca3a07223 */ /* 0x000fce00000100a3 */
.L_x_237:
[----:B------:R-:W-:Y:S05]  /*c090*/  BSYNC B0 ;  /* 0x0000000000007941 */ /* 0x000fea0003800000 */
.L_x_235:
[----:B------:R-:W-:Y:S01]  /*c0a0*/  FADD.FTZ R162, |R167|, -RZ ;  /* 0x800000ffa7a27221 */ /* 0x000fe20000010200 */
[----:B------:R-:W-:Y:S01]  /*c0b0*/  BSSY B0, `(.L_x_238) ;  /* 0x000001b000007945 */ /* 0x000fe20003800000 */
[----:B--2---:R-:W-:Y:S01]  /*c0c0*/  FADD R84, R165, R84 ;  /* 0x00000054a5547221 */ /* 0x004fe20000000000 */
        /* <DEDUP_REMOVED lines=18> */
.L_x_239:
[----:B------:R-:W-:Y:S01]  /*c1f0*/  MOV R76, 0x3c80f082 ;  /* 0x3c80f082004c7802 */ /* 0x000fe20000000f00 */
[----:B------:R-:W-:-:S04]  /*c200*/  FMUL R77, R167, R167 ;  /* 0x000000a7a74d7220 */ /* 0x000fc80000400000 */
[----:B------:R-:W-:-:S04]  /*c210*/  FFMA.FTZ R76, R77, R76, -0.052303962409496307373 ;  /* 0xbd563cae4d4c7423 */ /* 0x000fc8000001004c */
[----:B------:R-:W-:-:S04]  /*c220*/  FFMA.FTZ R76, R77, R76, 0.1331529766321182251 ;  /* 0x3e0859414d4c7423 */ /* 0x000fc8000001004c */
[----:B------:R-:W-:-:S04]  /*c230*/  FFMA.FTZ R76, R77, R76, -0.33332768082618713379 ;  /* 0xbeaaa9ed4d4c7423 */ /* 0x000fc8000001004c */
[----:B------:R-:W-:-:S04]  /*c240*/  FFMA.FTZ R76, R77, R76, RZ ;  /* 0x0000004c4d4c7223 */ /* 0x000fc800000100ff */
[----:B------:R-:W-:-:S07]  /*c250*/  FFMA.FTZ R162, R167, R76, R167 ;  /* 0x0000004ca7a27223 */ /* 0x000fce00000100a7 */
.L_x_240:
[----:B------:R-:W-:Y:S05]  /*c260*/  BSYNC B0 ;  /* 0x0000000000007941 */ /* 0x000fea0003800000 */
.L_x_238:
        /* <DEDUP_REMOVED lines=20> */
.L_x_242:
[----:B------:R-:W-:Y:S01]  /*c3b0*/  MOV R76, 0x3c80f082 ;  /* 0x3c80f082004c7802 */ /* 0x000fe20000000f00 */
[----:B------:R-:W-:-:S04]  /*c3c0*/  FMUL R77, R83, R83 ;  /* 0x00000053534d7220 */ /* 0x000fc80000400000 */
[----:B------:R-:W-:-:S04]  /*c3d0*/  FFMA.FTZ R76, R77, R76, -0.052303962409496307373 ;  /* 0xbd563cae4d4c7423 */ /* 0x000fc8000001004c */
[----:B------:R-:W-:-:S04]  /*c3e0*/  FFMA.FTZ R76, R77, R76, 0.1331529766321182251 ;  /* 0x3e0859414d4c7423 */ /* 0x000fc8000001004c */
[----:B------:R-:W-:-:S04]  /*c3f0*/  FFMA.FTZ R76, R77, R76, -0.33332768082618713379 ;  /* 0xbeaaa9ed4d4c7423 */ /* 0x000fc8000001004c */
[----:B------:R-:W-:-:S04]  /*c400*/  FFMA.FTZ R76, R77, R76, RZ ;  /* 0x0000004c4d4c7223 */ /* 0x000fc800000100ff */
[----:B------:R-:W-:-:S07]  /*c410*/  FFMA.FTZ R85, R83, R76, R83 ;  /* 0x0000004c53557223 */ /* 0x000fce0000010053 */
.L_x_243:
[----:B------:R-:W-:Y:S05]  /*c420*/  BSYNC B0 ;  /* 0x0000000000007941 */ /* 0x000fea0003800000 */
.L_x_241:
        /* <DEDUP_REMOVED lines=21> */
.L_x_245:
[----:B------:R-:W-:Y:S01]  /*c580*/  MOV R72, 0x3c80f082 ;  /* 0x3c80f08200487802 */ /* 0x000fe20000000f00 */
[----:B------:R-:W-:-:S04]  /*c590*/  FMUL R77, R164, R164 ;  /* 0x000000a4a44d7220 */ /* 0x000fc80000400000 */
[----:B------:R-:W-:-:S04]  /*c5a0*/  FFMA.FTZ R72, R77, R72, -0.052303962409496307373 ;  /* 0xbd563cae4d487423 */ /* 0x000fc80000010048 */
[----:B------:R-:W-:-:S04]  /*c5b0*/  FFMA.FTZ R72, R77, R72, 0.1331529766321182251 ;  /* 0x3e0859414d487423 */ /* 0x000fc80000010048 */
[----:B------:R-:W-:-:S04]  /*c5c0*/  FFMA.FTZ R72, R77, R72, -0.33332768082618713379 ;  /* 0xbeaaa9ed4d487423 */ /* 0x000fc80000010048 */
[----:B------:R-:W-:-:S04]  /*c5d0*/  FFMA.FTZ R72, R77, R72, RZ ;  /* 0x000000484d487223 */ /* 0x000fc800000100ff */
[----:B------:R-:W-:-:S07]  /*c5e0*/  FFMA.FTZ R164, R164, R72, R164 ;  /* 0x00000048a4a47223 */ /* 0x000fce00000100a4 */
.L_x_246:
[----:B------:R-:W-:Y:S05]  /*c5f0*/  BSYNC B0 ;  /* 0x0000000000007941 */ /* 0x000fea0003800000 */
.L_x_244:
        /* <DEDUP_REMOVED lines=21> */
.L_x_248:
[----:B------:R-:W-:Y:S01]  /*c750*/  MOV R72, 0x3c80f082 ;  /* 0x3c80f08200487802 */ /* 0x000fe20000000f00 */
[----:B------:R-:W-:-:S04]  /*c760*/  FMUL R81, R169, R169 ;  /* 0x000000a9a9517220 */ /* 0x000fc80000400000 */
[----:B------:R-:W-:-:S04]  /*c770*/  FFMA.FTZ R72, R81, R72, -0.052303962409496307373 ;  /* 0xbd563cae51487423 */ /* 0x000fc80000010048 */
[----:B------:R-:W-:-:S04]  /*c780*/  FFMA.FTZ R72, R81, R72, 0.1331529766321182251 ;  /* 0x3e08594151487423 */ /* 0x000fc80000010048 */
[----:B------:R-:W-:-:S04]  /*c790*/  FFMA.FTZ R72, R81, R72, -0.33332768082618713379 ;  /* 0xbeaaa9ed51487423 */ /* 0x000fc80000010048 */
[----:B------:R-:W-:-:S04]  /*c7a0*/  FFMA.FTZ R72, R81, R72, RZ ;  /* 0x0000004851487223 */ /* 0x000fc800000100ff */
[----:B------:R-:W-:-:S07]  /*c7b0*/  FFMA.FTZ R87, R169, R72, R169 ;  /* 0x00000048a9577223 */ /* 0x000fce00000100a9 */
.L_x_249:
[----:B------:R-:W-:Y:S05]  /*c7c0*/  BSYNC B0 ;  /* 0x0000000000007941 */ /* 0x000fea0003800000 */
.L_x_247:
        /* <DEDUP_REMOVED lines=21> */
.L_x_251:
[----:B------:R-:W-:Y:S01]  /*c920*/  MOV R72, 0x3c80f082 ;  /* 0x3c80f08200487802 */ /* 0x000fe20000000f00 */
[----:B------:R-:W-:-:S04]  /*c930*/  FMUL R81, R173, R173 ;  /* 0x000000adad517220 */ /* 0x000fc80000400000 */
[----:B------:R-:W-:-:S04]  /*c940*/  FFMA.FTZ R72, R81, R72, -0.052303962409496307373 ;  /* 0xbd563cae51487423 */ /* 0x000fc80000010048 */
[----:B------:R-:W-:-:S04]  /*c950*/  FFMA.FTZ R72, R81, R72, 0.1331529766321182251 ;  /* 0x3e08594151487423 */ /* 0x000fc80000010048 */
[----:B------:R-:W-:-:S04]  /*c960*/  FFMA.FTZ R72, R81, R72, -0.33332768082618713379 ;  /* 0xbeaaa9ed51487423 */ /* 0x000fc80000010048 */
[----:B------:R-:W-:-:S04]  /*c970*/  FFMA.FTZ R72, R81, R72, RZ ;  /* 0x0000004851487223 */ /* 0x000fc800000100ff */
[----:B------:R-:W-:-:S07]  /*c980*/  FFMA.FTZ R167, R173, R72, R173 ;  /* 0x00000048ada77223 */ /* 0x000fce00000100ad */
.L_x_252:
[----:B------:R-:W-:Y:S05]  /*c990*/  BSYNC B0 ;  /* 0x0000000000007941 */ /* 0x000fea0003800000 */
.L_x_250:
        /* <DEDUP_REMOVED lines=20> */
.L_x_254:
[----:B------:R-:W-:Y:S01]  /*cae0*/  MOV R72, 0x3c80f082 ;  /* 0x3c80f08200487802 */ /* 0x000fe20000000f00 */
[----:B------:R-:W-:-:S04]  /*caf0*/  FMUL R73, R171, R171 ;  /* 0x000000abab497220 */ /* 0x000fc80000400000 */
[----:B------:R-:W-:-:S04]  /*cb00*/  FFMA.FTZ R72, R73, R72, -0.052303962409496307373 ;  /* 0xbd563cae49487423 */ /* 0x000fc80000010048 */
[----:B------:R-:W-:-:S04]  /*cb10*/  FFMA.FTZ R72, R73, R72, 0.1331529766321182251 ;  /* 0x3e08594149487423 */ /* 0x000fc80000010048 */
[----:B------:R-:W-:-:S04]  /*cb20*/  FFMA.FTZ R72, R73, R72, -0.33332768082618713379 ;  /* 0xbeaaa9ed49487423 */ /* 0x000fc80000010048 */
[----:B------:R-:W-:-:S04]  /*cb30*/  FFMA.FTZ R72, R73, R72, RZ ;  /* 0x0000004849487223 */ /* 0x000fc800000100ff */
[----:B------:R-:W-:-:S07]  /*cb40*/  FFMA.FTZ R168, R171, R72, R171 ;  /* 0x00000048aba87223 */ /* 0x000fce00000100ab */
.L_x_255:
[----:B------:R-:W-:Y:S05]  /*cb50*/  BSYNC B0 ;  /* 0x0000000000007941 */ /* 0x000fea0003800000 */
.L_x_253:
        /* <DEDUP_REMOVED lines=21> */
.L_x_257:
[----:B------:R-:W-:Y:S01]  /*ccb0*/  MOV R72, 0x3c80f082 ;  /* 0x3c80f08200487802 */ /* 0x000fe20000000f00 */
[----:B------:R-:W-:-:S04]  /*ccc0*/  FMUL R73, R81, R81 ;  /* 0x0000005151497220 */ /* 0x000fc80000400000 */
[----:B------:R-:W-:-:S04]  /*ccd0*/  FFMA.FTZ R72, R73, R72, -0.052303962409496307373 ;  /* 0xbd563cae49487423 */ /* 0x000fc80000010048 */
[----:B------:R-:W-:-:S04]  /*cce0*/  FFMA.FTZ R72, R73, R72, 0.1331529766321182251 ;  /* 0x3e08594149487423 */ /* 0x000fc80000010048 */
[----:B------:R-:W-:-:S04]  /*ccf0*/  FFMA.FTZ R72, R73, R72, -0.33332768082618713379 ;  /* 0xbeaaa9ed49487423 */ /* 0x000fc80000010048 */
[----:B------:R-:W-:-:S04]  /*cd00*/  FFMA.FTZ R72, R73, R72, RZ ;  /* 0x0000004849487223 */ /* 0x000fc800000100ff */
[----:B------:R-:W-:-:S07]  /*cd10*/  FFMA.FTZ R171, R81, R72, R81 ;  /* 0x0000004851ab7223 */ /* 0x000fce0000010051 */
.L_x_258:
[----:B------:R-:W-:Y:S05]  /*cd20*/  BSYNC B0 ;  /* 0x0000000000007941 */ /* 0x000fea0003800000 */
.L_x_256:
[----:B------:R1:W2:Y:S01]  /*cd30*/  LDS.128 R80, [R4+0x3310] ;  /* 0x0033100004507984 */ /* 0x0002a20000000c00 */
        /* <DEDUP_REMOVED lines=20> */
.L_x_260:
[----:B------:R-:W-:Y:S01]  /*ce80*/  MOV R72, 0x3c80f082 ;  /* 0x3c80f08200487802 */ /* 0x000fe20000000f00 */
[----:B------:R-:W-:-:S04]  /*ce90*/  FMUL R73, R175, R175 ;  /* 0x000000afaf497220 */ /* 0x000fc80000400000 */
[----:B------:R-:W-:-:S04]  /*cea0*/  FFMA.FTZ R72, R73, R72, -0.052303962409496307373 ;  /* 0xbd563cae49487423 */ /* 0x000fc80000010048 */
[----:B------:R-:W-:-:S04]  /*ceb0*/  FFMA.FTZ R72, R73, R72, 0.1331529766321182251 ;  /* 0x3e08594149487423 */ /* 0x000fc80000010048 */
[----:B------:R-:W-:-:S04]  /*cec0*/  FFMA.FTZ R72, R73, R72, -0.33332768082618713379 ;  /* 0xbeaaa9ed49487423 */ /* 0x000fc80000010048 */
[----:B------:R-:W-:-:S04]  /*ced0*/  FFMA.FTZ R72, R73, R72, RZ ;  /* 0x0000004849487223 */ /* 0x000fc800000100ff */
[----:B------:R-:W-:-:S07]  /*cee0*/  FFMA.FTZ R172, R175, R72, R175 ;  /* 0x00000048afac7223 */ /* 0x000fce00000100af */
.L_x_261:
[----:B------:R-:W-:Y:S05]  /*cef0*/  BSYNC B0 ;  /* 0x0000000000007941 */ /* 0x000fea0003800000 */
.L_x_259:
[----:B------:R-:W-:Y:S01]  /*cf00*/  FADD.FTZ R174, |R179|, -RZ ;  /* 0x800000ffb3ae7221 */ /* 0x000fe20000010200 */
[----:B------:R-:W-:Y:S01]  /*cf10*/  BSSY B0, `(.L_x_262) ;  /* 0x000001b000007945 */ /* 0x000fe20003800000 */
[----:B------:R-:W-:Y:S01]  /*cf20*/  SHF.L.U32 R175, R75, 0x10, RZ ;  /* 0x000000104baf7819 */ /* 0x000fe200000006ff */
[----:B--2---:R-:W-:Y:S01]  /*cf30*/  FADD R80, R177, R80 ;  /* 0x00000050b1507221 */ /* 0x004fe20000000000 */
[----:B------:R-:W-:Y:S01]  /*cf40*/  PRMT R76, R75, 0x7632, R76 ;  /* 0x000076324b4c7816 */ /* 0x000fe2000000004c */
        /* <DEDUP_REMOVED lines=16> */
.L_x_263:
[----:B------:R-:W-:Y:S01]  /*d050*/  MOV R72, 0x3c80f082 ;  /* 0x3c80f08200487802 */ /* 0x000fe20000000f00 */
[----:B------:R-:W-:-:S04]  /*d060*/  FMUL R73, R179, R179 ;  /* 0x000000b3b3497220 */ /* 0x000fc80000400000 */
[----:B------:R-:W-:-:S04]  /*d070*/  FFMA.FTZ R72, R73, R72, -0.052303962409496307373 ;  /* 0xbd563cae49487423 */ /* 0x000fc80000010048 */
[----:B------:R-:W-:-:S04]  /*d080*/  FFMA.FTZ R72, R73, R72, 0.1331529766321182251 ;  /* 0x3e08594149487423 */ /* 0x000fc80000010048 */
[----:B------:R-:W-:-:S04]  /*d090*/  FFMA.FTZ R72, R73, R72, -0.33332768082618713379 ;  /* 0xbeaaa9ed49487423 */ /* 0x000fc80000010048 */
[----:B------:R-:W-:-:S04]  /*d0a0*/  FFMA.FTZ R72, R73, R72, RZ ;  /* 0x0000004849487223 */ /* 0x000fc800000100ff */
[----:B------:R-:W-:-:S07]  /*d0b0*/  FFMA.FTZ R174, R179, R72, R179 ;  /* 0x00000048b3ae7223 */ /* 0x000fce00000100b3 */
.L_x_264:
[----:B------:R-:W-:Y:S05]  /*d0c0*/  BSYNC B0 ;  /* 0x0000000000007941 */ /* 0x000fea0003800000 */
.L_x_262:
        /* <DEDUP_REMOVED lines=20> */
.L_x_266:
[----:B------:R-:W-:Y:S01]  /*d210*/  MOV R72, 0x3c80f082 ;  /* 0x3c80f08200487802 */ /* 0x000fe20000000f00 */
[----:B------:R-:W-:-:S04]  /*d220*/  FMUL R73, R79, R79 ;  /* 0x0000004f4f497220 */ /* 0x000fc80000400000 */
[----:B------:R-:W-:-:S04]  /*d230*/  FFMA.FTZ R72, R73, R72, -0.052303962409496307373 ;  /* 0xbd563cae49487423 */ /* 0x000fc80000010048 */
[----:B------:R-:W-:-:S04]  /*d240*/  FFMA.FTZ R72, R73, R72, 0.1331529766321182251 ;  /* 0x3e08594149487423 */ /* 0x000fc80000010048 */
[----:B------:R-:W-:-:S04]  /*d250*/  FFMA.FTZ R72, R73, R72, -0.33332768082618713379 ;  /* 0xbeaaa9ed49487423 */ /* 0x000fc80000010048 */
[----:B------:R-:W-:-:S04]  /*d260*/  FFMA.FTZ R72, R73, R72, RZ ;  /* 0x0000004849487223 */ /* 0x000fc800000100ff */
[----:B------:R-:W-:-:S07]  /*d270*/  FFMA.FTZ R81, R79, R72, R79 ;  /* 0x000000484f517223 */ /* 0x000fce000001004f */
.L_x_267:
[----:B------:R-:W-:Y:S05]  /*d280*/  BSYNC B0 ;  /* 0x0000000000007941 */ /* 0x000fea0003800000 */
.L_x_265:
        /* <DEDUP_REMOVED lines=21> */
.L_x_269:
[----:B------:R-:W-:Y:S01]  /*d3e0*/  MOV R68, 0x3c80f082 ;  /* 0x3c80f08200447802 */ /* 0x000fe20000000f00 */
[----:B------:R-:W-:-:S04]  /*d3f0*/  FMUL R73, R178, R178 ;  /* 0x000000b2b2497220 */ /* 0x000fc80000400000 */
[----:B------:R-:W-:-:S04]  /*d400*/  FFMA.FTZ R68, R73, R68, -0.052303962409496307373 ;  /* 0xbd563cae49447423 */ /* 0x000fc80000010044 */
[----:B------:R-:W-:-:S04]  /*d410*/  FFMA.FTZ R68, R73, R68, 0.1331529766321182251 ;  /* 0x3e08594149447423 */ /* 0x000fc80000010044 */
[----:B------:R-:W-:-:S04]  /*d420*/  FFMA.FTZ R68, R73, R68, -0.33332768082618713379 ;  /* 0xbeaaa9ed49447423 */ /* 0x000fc80000010044 */
[----:B------:R-:W-:-:S04]  /*d430*/  FFMA.FTZ R68, R73, R68, RZ ;  /* 0x0000004449447223 */ /* 0x000fc800000100ff */
[----:B------:R-:W-:-:S07]  /*d440*/  FFMA.FTZ R82, R178, R68, R178 ;  /* 0x00000044b2527223 */ /* 0x000fce00000100b2 */
.L_x_270:
[----:B------:R-:W-:Y:S05]  /*d450*/  BSYNC B0 ;  /* 0x0000000000007941 */ /* 0x000fea0003800000 */
.L_x_268:
        /* <DEDUP_REMOVED lines=21> */
.L_x_272:
[----:B------:R-:W-:Y:S01]  /*d5b0*/  MOV R68, 0x3c80f082 ;  /* 0x3c80f08200447802 */ /* 0x000fe20000000f00 */
[----:B------:R-:W-:-:S04]  /*d5c0*/  FMUL R79, R177, R177 ;  /* 0x000000b1b14f7220 */ /* 0x000fc80000400000 */
[----:B------:R-:W-:-:S04]  /*d5d0*/  FFMA.FTZ R68, R79, R68, -0.052303962409496307373 ;  /* 0xbd563cae4f447423 */ /* 0x000fc80000010044 */
[----:B------:R-:W-:-:S04]  /*d5e0*/  FFMA.FTZ R68, R79, R68, 0.1331529766321182251 ;  /* 0x3e0859414f447423 */ /* 0x000fc80000010044 */
[----:B------:R-:W-:-:S04]  /*d5f0*/  FFMA.FTZ R68, R79, R68, -0.33332768082618713379 ;  /* 0xbeaaa9ed4f447423 */ /* 0x000fc80000010044 */
[----:B------:R-:W-:-:S04]  /*d600*/  FFMA.FTZ R68, R79, R68, RZ ;  /* 0x000000444f447223 */ /* 0x000fc800000100ff */
[----:B------:R-:W-:-:S07]  /*d610*/  FFMA.FTZ R83, R177, R68, R177 ;  /* 0x00000044b1537223 */ /* 0x000fce00000100b1 */
.L_x_273:
[----:B------:R-:W-:Y:S05]  /*d620*/  BSYNC B0 ;  /* 0x0000000000007941 */ /* 0x000fea0003800000 */
.L_x_271:
[----:B------:R-:W-:Y:S01]  /*d630*/  FADD.FTZ R180, |R181|, -RZ ;  /* 0x800000ffb5b47221 */ /* 0x000fe20000010200 */
[----:B------:R-:W-:Y:S01]  /*d640*/  BSSY B0, `(.L_x_274) ;  /* 0x000001b000007945 */ /* 0x000fe20003800000 */
[----:B--2---:R-:W-:Y:S01]  /*d650*/  FADD R186, R77, R72 ;  /* 0x000000484dba7221 */ /* 0x004fe20000000000 */
        /* <DEDUP_REMOVED lines=18> */
.L_x_275:
[----:B------:R-:W-:Y:S01]  /*d780*/  MOV R68, 0x3c80f082 ;  /* 0x3c80f08200447802 */ /* 0x000fe20000000f00 */
[----:B------:R-:W-:-:S04]  /*d790*/  FMUL R69, R181, R181 ;  /* 0x000000b5b5457220 */ /* 0x000fc80000400000 */
[----:B------:R-:W-:-:S04]  /*d7a0*/  FFMA.FTZ R68, R69, R68, -0.052303962409496307373 ;  /* 0xbd563cae45447423 */ /* 0x000fc80000010044 */
[----:B------:R-:W-:-:S04]  /*d7b0*/  FFMA.FTZ R68, R69, R68, 0.1331529766321182251 ;  /* 0x3e08594145447423 */ /* 0x000fc80000010044 */
[----:B------:R-:W-:-:S04]  /*d7c0*/  FFMA.FTZ R68, R69, R68, -0.33332768082618713379 ;  /* 0xbeaaa9ed45447423 */ /* 0x000fc80000010044 */
[----:B------:R-:W-:-:S04]  /*d7d0*/  FFMA.FTZ R68, R69, R68, RZ ;  /* 0x0000004445447223 */ /* 0x000fc800000100ff */
[----:B------:R-:W-:-:S07]  /*d7e0*/  FFMA.FTZ R175, R181, R68, R181 ;  /* 0x00000044b5af7223 */ /* 0x000fce00000100b5 */
.L_x_276:
[----:B------:R-:W-:Y:S05]  /*d7f0*/  BSYNC B0 ;  /* 0x0000000000007941 */ /* 0x000fea0003800000 */
.L_x_274:
        /* <DEDUP_REMOVED lines=20> */
.L_x_278:
[----:B------:R-:W-:Y:S01]  /*d940*/  MOV R68, 0x3c80f082 ;  /* 0x3c80f08200447802 */ /* 0x000fe20000000f00 */
[----:B------:R-:W-:-:S04]  /*d950*/  FMUL R69, R178, R178 ;  /* 0x000000b2b2457220 */ /* 0x000fc80000400000 */
[----:B------:R-:W-:-:S04]  /*d960*/  FFMA.FTZ R68, R69, R68, -0.052303962409496307373 ;  /* 0xbd563cae45447423 */ /* 0x000fc80000010044 */
[----:B------:R-:W-:-:S04]  /*d970*/  FFMA.FTZ R68, R69, R68, 0.1331529766321182251 ;  /* 0x3e08594145447423 */ /* 0x000fc80000010044 */
[----:B------:R-:W-:-:S04]  /*d980*/  FFMA.FTZ R68, R69, R68, -0.33332768082618713379 ;  /* 0xbeaaa9ed45447423 */ /* 0x000fc80000010044 */
[----:B------:R-:W-:-:S04]  /*d990*/  FFMA.FTZ R68, R69, R68, RZ ;  /* 0x0000004445447223 */ /* 0x000fc800000100ff */
[----:B------:R-:W-:-:S07]  /*d9a0*/  FFMA.FTZ R176, R178, R68, R178 ;  /* 0x00000044b2b07223 */ /* 0x000fce00000100b2 */
.L_x_279:
[----:B------:R-:W-:Y:S05]  /*d9b0*/  BSYNC B0 ;  /* 0x0000000000007941 */ /* 0x000fea0003800000 */
.L_x_277:
        /* <DEDUP_REMOVED lines=21> */
.L_x_281:
[----:B------:R-:W-:Y:S01]  /*db10*/  MOV R68, 0x3c80f082 ;  /* 0x3c80f08200447802 */ /* 0x000fe20000000f00 */
[----:B------:R-:W-:-:S04]  /*db20*/  FMUL R73, R177, R177 ;  /* 0x000000b1b1497220 */ /* 0x000fc80000400000 */
[----:B------:R-:W-:-:S04]  /*db30*/  FFMA.FTZ R68, R73, R68, -0.052303962409496307373 ;  /* 0xbd563cae49447423 */ /* 0x000fc80000010044 */
[----:B------:R-:W-:-:S04]  /*db40*/  FFMA.FTZ R68, R73, R68, 0.1331529766321182251 ;  /* 0x3e08594149447423 */ /* 0x000fc80000010044 */
[----:B------:R-:W-:-:S04]  /*db50*/  FFMA.FTZ R68, R73, R68, -0.33332768082618713379 ;  /* 0xbeaaa9ed49447423 */ /* 0x000fc80000010044 */
[----:B------:R-:W-:-:S04]  /*db60*/  FFMA.FTZ R68, R73, R68, RZ ;  /* 0x0000004449447223 */ /* 0x000fc800000100ff */
[----:B------:R-:W-:-:S07]  /*db70*/  FFMA.FTZ R177, R177, R68, R177 ;  /* 0x00000044b1b17223 */ /* 0x000fce00000100b1 */
.L_x_282:
[----:B------:R-:W-:Y:S05]  /*db80*/  BSYNC B0 ;  /* 0x0000000000007941 */ /* 0x000fea0003800000 */
.L_x_280:
        /* <DEDUP_REMOVED lines=21> */
.L_x_284:
[----:B------:R-:W-:Y:S01]  /*dce0*/  MOV R68, 0x3c80f082 ;  /* 0x3c80f08200447802 */ /* 0x000fe20000000f00 */
[----:B------:R-:W-:-:S04]  /*dcf0*/  FMUL R73, R178, R178 ;  /* 0x000000b2b2497220 */ /* 0x000fc80000400000 */
[----:B------:R-:W-:-:S04]  /*dd00*/  FFMA.FTZ R68, R73, R68, -0.052303962409496307373 ;  /* 0xbd563cae49447423 */ /* 0x000fc80000010044 */
[----:B------:R-:W-:-:S04]  /*dd10*/  FFMA.FTZ R68, R73, R68, 0.1331529766321182251 ;  /* 0x3e08594149447423 */ /* 0x000fc80000010044 */
[----:B------:R-:W-:-:S04]  /*dd20*/  FFMA.FTZ R68, R73, R68, -0.33332768082618713379 ;  /* 0xbeaaa9ed49447423 */ /* 0x000fc80000010044 */
[----:B------:R-:W-:-:S04]  /*dd30*/  FFMA.FTZ R73, R73, R68, RZ ;  /* 0x0000004449497223 */ /* 0x000fc800000100ff */
[----:B------:R-:W-:-:S07]  /*dd40*/  FFMA.FTZ R178, R178, R73, R178 ;  /* 0x00000049b2b27223 */ /* 0x000fce00000100b2 */
.L_x_285:
[----:B------:R-:W-:Y:S05]  /*dd50*/  BSYNC B0 ;  /* 0x0000000000007941 */ /* 0x000fea0003800000 */
.L_x_283:
[----:B--2---:R-:W-:Y:S01]  /*dd60*/  FADD R190, R69, R76 ;  /* 0x0000004c45be7221 */ /* 0x004fe20000000000 */
        /* <DEDUP_REMOVED lines=20> */
.L_x_287:
[----:B------:R-:W-:Y:S01]  /*deb0*/  MOV R68, 0x3c80f082 ;  /* 0x3c80f08200447802 */ /* 0x000fe20000000f00 */
[----:B------:R-:W-:-:S04]  /*dec0*/  FMUL R75, R72, R72 ;  /* 0x00000048484b7220 */ /* 0x000fc80000400000 */
[----:B------:R-:W-:-:S04]  /*ded0*/  FFMA.FTZ R68, R75, R68, -0.052303962409496307373 ;  /* 0xbd563cae4b447423 */ /* 0x000fc80000010044 */
[----:B------:R-:W-:-:S04]  /*dee0*/  FFMA.FTZ R68, R75, R68, 0.1331529766321182251 ;  /* 0x3e0859414b447423 */ /* 0x000fc80000010044 */
[----:B------:R-:W-:-:S04]  /*def0*/  FFMA.FTZ R68, R75, R68, -0.33332768082618713379 ;  /* 0xbeaaa9ed4b447423 */ /* 0x000fc80000010044 */
[----:B------:R-:W-:-:S04]  /*df00*/  FFMA.FTZ R75, R75, R68, RZ ;  /* 0x000000444b4b7223 */ /* 0x000fc800000100ff */
[----:B------:R-:W-:-:S07]  /*df10*/  FFMA.FTZ R76, R72, R75, R72 ;  /* 0x0000004b484c7223 */ /* 0x000fce0000010048 */
.L_x_288:
[----:B------:R-:W-:Y:S05]  /*df20*/  BSYNC B0 ;  /* 0x0000000000007941 */ /* 0x000fea0003800000 */
.L_x_286:
        /* <DEDUP_REMOVED lines=20> */
.L_x_290:
[----:B------:R-:W-:Y:S01]  /*e070*/  MOV R68, 0x3c80f082 ;  /* 0x3c80f08200447802 */ /* 0x000fe20000000f00 */
[----:B------:R-:W-:-:S04]  /*e080*/  FMUL R73, R71, R71 ;  /* 0x0000004747497220 */ /* 0x000fc80000400000 */
[----:B------:R-:W-:-:S04]  /*e090*/  FFMA.FTZ R68, R73, R68, -0.052303962409496307373 ;  /* 0xbd563cae49447423 */ /* 0x000fc80000010044 */
[----:B------:R-:W-:-:S04]  /*e0a0*/  FFMA.FTZ R68, R73, R68, 0.1331529766321182251 ;  /* 0x3e08594149447423 */ /* 0x000fc80000010044 */
[----:B------:R-:W-:-:S04]  /*e0b0*/  FFMA.FTZ R68, R73, R68, -0.33332768082618713379 ;  /* 0xbeaaa9ed49447423 */ /* 0x000fc80000010044 */
[----:B------:R-:W-:-:S04]  /*e0c0*/  FFMA.FTZ R68, R73, R68, RZ ;  /* 0x0000004449447223 */ /* 0x000fc800000100ff */
[----:B------:R-:W-:-:S07]  /*e0d0*/  FFMA.FTZ R77, R71, R68, R71 ;  /* 0x00000044474d7223 */ /* 0x000fce0000010047 */
.L_x_291:
[----:B------:R-:W-:Y:S05]  /*e0e0*/  BSYNC B0 ;  /* 0x0000000000007941 */ /* 0x000fea0003800000 */
.L_x_289:
        /* <DEDUP_REMOVED lines=21> */
.L_x_293:
[----:B------:R-:W-:Y:S01]  /*e240*/  MOV R64, 0x3c80f082 ;  /* 0x3c80f08200407802 */ /* 0x000fe20000000f00 */
[----:B------:R-:W-:-:S04]  /*e250*/  FMUL R69, R70, R70 ;  /* 0x0000004646457220 */ /* 0x000fc80000400000 */
[----:B------:R-:W-:-:S04]  /*e260*/  FFMA.FTZ R64, R69, R64, -0.052303962409496307373 ;  /* 0xbd563cae45407423 */ /* 0x000fc80000010040 */
[----:B------:R-:W-:-:S04]  /*e270*/  FFMA.FTZ R64, R69, R64, 0.1331529766321182251 ;  /* 0x3e08594145407423 */ /* 0x000fc80000010040 */
[----:B------:R-:W-:-:S04]  /*e280*/  FFMA.FTZ R64, R69, R64, -0.33332768082618713379 ;  /* 0xbeaaa9ed45407423 */ /* 0x000fc80000010040 */
[----:B------:R-:W-:-:S04]  /*e290*/  FFMA.FTZ R69, R69, R64, RZ ;  /* 0x0000004045457223 */ /* 0x000fc800000100ff */
[----:B------:R-:W-:-:S07]  /*e2a0*/  FFMA.FTZ R78, R70, R69, R70 ;  /* 0x00000045464e7223 */ /* 0x000fce0000010046 */
.L_x_294:
[----:B------:R-:W-:Y:S05]  /*e2b0*/  BSYNC B0 ;  /* 0x0000000000007941 */ /* 0x000fea0003800000 */
.L_x_292:
[----:B------:R1:W2:Y:S01]  /*e2c0*/  LDS.128 R68, [R4+0x5500] ;  /* 0x0055000004447984 */ /* 0x0002a20000000c00 */
        /* <DEDUP_REMOVED lines=20> */
.L_x_296:
[----:B------:R-:W-:Y:S01]  /*e410*/  MOV R64, 0x3c80f082 ;  /* 0x3c80f08200407802 */ /* 0x000fe20000000f00 */
[----:B------:R-:W-:-:S04]  /*e420*/  FMUL R75, R74, R74 ;  /* 0x0000004a4a4b7220 */ /* 0x000fc80000400000 */
[----:B------:R-:W-:-:S04]  /*e430*/  FFMA.FTZ R64, R75, R64, -0.052303962409496307373 ;  /* 0xbd563cae4b407423 */ /* 0x000fc80000010040 */
[----:B------:R-:W-:-:S04]  /*e440*/  FFMA.FTZ R64, R75, R64, 0.1331529766321182251 ;  /* 0x3e0859414b407423 */ /* 0x000fc80000010040 */
[----:B------:R-:W-:-:S04]  /*e450*/  FFMA.FTZ R64, R75, R64, -0.33332768082618713379 ;  /* 0xbeaaa9ed4b407423 */ /* 0x000fc80000010040 */
[----:B------:R-:W-:-:S04]  /*e460*/  FFMA.FTZ R75, R75, R64, RZ ;  /* 0x000000404b4b7223 */ /* 0x000fc800000100ff */
[----:B------:R-:W-:-:S07]  /*e470*/  FFMA.FTZ R79, R74, R75, R74 ;  /* 0x0000004b4a4f7223 */ /* 0x000fce000001004a */
.L_x_297:
[----:B------:R-:W-:Y:S05]  /*e480*/  BSYNC B0 ;  /* 0x0000000000007941 */ /* 0x000fea0003800000 */
.L_x_295:
[----:B------:R-:W-:Y:S01]  /*e490*/  FADD.FTZ R75, |R179|, -RZ ;  /* 0x800000ffb34b7221 */ /* 0x000fe20000010200 */
[----:B------:R-:W-:Y:S01]  /*e4a0*/  BSSY B0, `(.L_x_298) ;  /* 0x000001b000007945 */ /* 0x000fe20003800000 */
[--C-:B--2---:R-:W-:Y:S01]  /*e4b0*/  FADD R194, R73, R68.reuse ;  /* 0x0000004449c27221 */ /* 0x104fe20000000000 */
[----:B------:R-:W-:Y:S01]  /*e4c0*/  FFMA R73, R180, 0.044714998453855514526, R191 ;  /* 0x3d372713b4497823 */ /* 0x000fe200000000bf */
        /* <DEDUP_REMOVED lines=17> */
.L_x_299:
[----:B------:R-:W-:Y:S01]  /*e5e0*/  MOV R64, 0x3c80f082 ;  /* 0x3c80f08200407802 */ /* 0x000fe20000000f00 */
[----:B------:R-:W-:-:S04]  /*e5f0*/  FMUL R65, R179, R179 ;  /* 0x000000b3b3417220 */ /* 0x000fc80000400000 */
[----:B------:R-:W-:-:S04]  /*e600*/  FFMA.FTZ R64, R65, R64, -0.052303962409496307373 ;  /* 0xbd563cae41407423 */ /* 0x000fc80000010040 */
[----:B------:R-:W-:-:S04]  /*e610*/  FFMA.FTZ R64, R65, R64, 0.1331529766321182251 ;  /* 0x3e08594141407423 */ /* 0x000fc80000010040 */
[----:B------:R-:W-:-:S04]  /*e620*/  FFMA.FTZ R64, R65, R64, -0.33332768082618713379 ;  /* 0xbeaaa9ed41407423 */ /* 0x000fc80000010040 */
[----:B------:R-:W-:-:S04]  /*e630*/  FFMA.FTZ R64, R65, R64, RZ ;  /* 0x0000004041407223 */ /* 0x000fc800000100ff */
[----:B------:R-:W-:-:S07]  /*e640*/  FFMA.FTZ R179, R179, R64, R179 ;  /* 0x00000040b3b37223 */ /* 0x000fce00000100b3 */
.L_x_300:
[----:B------:R-:W-:Y:S05]  /*e650*/  BSYNC B0 ;  /* 0x0000000000007941 */ /* 0x000fea0003800000 */
.L_x_298:
        /* <DEDUP_REMOVED lines=20> */
.L_x_302:
[----:B------:R-:W-:Y:S01]  /*e7a0*/  MOV R64, 0x3c80f082 ;  /* 0x3c80f08200407802 */ /* 0x000fe20000000f00 */
[----:B------:R-:W-:-:S04]  /*e7b0*/  FMUL R65, R180, R180 ;  /* 0x000000b4b4417220 */ /* 0x000fc80000400000 */
[----:B------:R-:W-:-:S04]  /*e7c0*/  FFMA.FTZ R64, R65, R64, -0.052303962409496307373 ;  /* 0xbd563cae41407423 */ /* 0x000fc80000010040 */
[----:B------:R-:W-:-:S04]  /*e7d0*/  FFMA.FTZ R64, R65, R64, 0.1331529766321182251 ;  /* 0x3e08594141407423 */ /* 0x000fc80000010040 */
[----:B------:R-:W-:-:S04]  /*e7e0*/  FFMA.FTZ R64, R65, R64, -0.33332768082618713379 ;  /* 0xbeaaa9ed41407423 */ /* 0x000fc80000010040 */
[----:B------:R-:W-:-:S04]  /*e7f0*/  FFMA.FTZ R65, R65, R64, RZ ;  /* 0x0000004041417223 */ /* 0x000fc800000100ff */
[----:B------:R-:W-:-:S07]  /*e800*/  FFMA.FTZ R180, R180, R65, R180 ;  /* 0x00000041b4b47223 */ /* 0x000fce00000100b4 */
.L_x_303:
[----:B------:R-:W-:Y:S05]  /*e810*/  BSYNC B0 ;  /* 0x0000000000007941 */ /* 0x000fea0003800000 */
.L_x_301:
        /* <DEDUP_REMOVED lines=21> */
.L_x_305:
[----:B------:R-:W-:Y:S01]  /*e970*/  MOV R64, 0x3c80f082 ;  /* 0x3c80f08200407802 */ /* 0x000fe20000000f00 */
[----:B------:R-:W-:-:S04]  /*e980*/  FMUL R69, R181, R181 ;  /* 0x000000b5b5457220 */ /* 0x000fc80000400000 */
[----:B------:R-:W-:-:S04]  /*e990*/  FFMA.FTZ R64, R69, R64, -0.052303962409496307373 ;  /* 0xbd563cae45407423 */ /* 0x000fc80000010040 */
[----:B------:R-:W-:-:S04]  /*e9a0*/  FFMA.FTZ R64, R69, R64, 0.1331529766321182251 ;  /* 0x3e08594145407423 */ /* 0x000fc80000010040 */
[----:B------:R-:W-:-:S04]  /*e9b0*/  FFMA.FTZ R64, R69, R64, -0.33332768082618713379 ;  /* 0xbeaaa9ed45407423 */ /* 0x000fc80000010040 */
[----:B------:R-:W-:-:S04]  /*e9c0*/  FFMA.FTZ R64, R69, R64, RZ ;  /* 0x0000004045407223 */ /* 0x000fc800000100ff */
[----:B------:R-:W-:-:S07]  /*e9d0*/  FFMA.FTZ R181, R181, R64, R181 ;  /* 0x00000040b5b57223 */ /* 0x000fce00000100b5 */
.L_x_306:
[----:B------:R-:W-:Y:S05]  /*e9e0*/  BSYNC B0 ;  /* 0x0000000000007941 */ /* 0x000fea0003800000 */
.L_x_304:
[----:B------:R1:W2:Y:S01]  /*e9f0*/  LDS.128 R72, [R4+0x5510] ;  /* 0x0055100004487984 */ /* 0x0002a20000000c00 */
        /* <DEDUP_REMOVED lines=20> */
.L_x_308:
[----:B------:R-:W-:Y:S01]  /*eb40*/  MOV R64, 0x3c80f082 ;  /* 0x3c80f08200407802 */ /* 0x000fe20000000f00 */
[----:B------:R-:W-:-:S04]  /*eb50*/  FMUL R71, R183, R183 ;  /* 0x000000b7b7477220 */ /* 0x000fc80000400000 */
[----:B------:R-:W-:-:S04]  /*eb60*/  FFMA.FTZ R64, R71, R64, -0.052303962409496307373 ;  /* 0xbd563cae47407423 */ /* 0x000fc80000010040 */
[----:B------:R-:W-:-:S04]  /*eb70*/  FFMA.FTZ R64, R71, R64, 0.1331529766321182251 ;  /* 0x3e08594147407423 */ /* 0x000fc80000010040 */
[----:B------:R-:W-:-:S04]  /*eb80*/  FFMA.FTZ R64, R71, R64, -0.33332768082618713379 ;  /* 0xbeaaa9ed47407423 */ /* 0x000fc80000010040 */
[----:B------:R-:W-:-:S04]  /*eb90*/  FFMA.FTZ R64, R71, R64, RZ ;  /* 0x0000004047407223 */ /* 0x000fc800000100ff */
[----:B------:R-:W-:-:S07]  /*eba0*/  FFMA.FTZ R183, R183, R64, R183 ;  /* 0x00000040b7b77223 */ /* 0x000fce00000100b7 */
.L_x_309:
[----:B------:R-:W-:Y:S05]  /*ebb0*/  BSYNC B0 ;  /* 0x0000000000007941 */ /* 0x000fea0003800000 */
.L_x_307:
[----:B------:R-:W-:Y:S01]  /*ebc0*/  FADD.FTZ R199, |R68|, -RZ ;  /* 0x800000ff44c77221 */ /* 0x000fe20000010200 */
[----:B--2---:R-:W-:Y:S01]  /*ebd0*/  FADD R202, R65, R72 ;  /* 0x0000004841ca7221 */ /* 0x004fe20000000000 */
[----:B------:R-:W-:Y:S01]  /*ebe0*/  BSSY B0, `(.L_x_310) ;  /* 0x000001a000007945 */ /* 0x000fe20003800000 */
        /* <DEDUP_REMOVED lines=18> */
.L_x_311:
[----:B------:R-:W-:Y:S01]  /*ed10*/  MOV R64, 0x3c80f082 ;  /* 0x3c80f08200407802 */ /* 0x000fe20000000f00 */
[----:B------:R-:W-:-:S04]  /*ed20*/  FMUL R195, R68, R68 ;  /* 0x0000004444c37220 */ /* 0x000fc80000400000 */
[----:B------:R-:W-:-:S04]  /*ed30*/  FFMA.FTZ R64, R195, R64, -0.052303962409496307373 ;  /* 0xbd563caec3407423 */ /* 0x000fc80000010040 */
[----:B------:R-:W-:-:S04]  /*ed40*/  FFMA.FTZ R64, R195, R64, 0.1331529766321182251 ;  /* 0x3e085941c3407423 */ /* 0x000fc80000010040 */
[----:B------:R-:W-:-:S04]  /*ed50*/  FFMA.FTZ R64, R195, R64, -0.33332768082618713379 ;  /* 0xbeaaa9edc3407423 */ /* 0x000fc80000010040 */
[----:B------:R-:W-:-:S04]  /*ed60*/  FFMA.FTZ R195, R195, R64, RZ ;  /* 0x00000040c3c37223 */ /* 0x000fc800000100ff */
[----:B------:R-:W-:-:S07]  /*ed70*/  FFMA.FTZ R72, R68, R195, R68 ;  /* 0x000000c344487223 */ /* 0x000fce0000010044 */
.L_x_312:
[----:B------:R-:W-:Y:S05]  /*ed80*/  BSYNC B0 ;  /* 0x0000000000007941 */ /* 0x000fea0003800000 */
.L_x_310:
        /* <DEDUP_REMOVED lines=20> */
.L_x_314:
[----:B------:R-:W-:Y:S01]  /*eed0*/  MOV R64, 0x3c80f082 ;  /* 0x3c80f08200407802 */ /* 0x000fe20000000f00 */
[----:B------:R-:W-:-:S04]  /*eee0*/  FMUL R69, R67, R67 ;  /* 0x0000004343457220 */ /* 0x000fc80000400000 */
[----:B------:R-:W-:-:S04]  /*eef0*/  FFMA.FTZ R64, R69, R64, -0.052303962409496307373 ;  /* 0xbd563cae45407423 */ /* 0x000fc80000010040 */
[----:B------:R-:W-:-:S04]  /*ef00*/  FFMA.FTZ R64, R69, R64, 0.1331529766321182251 ;  /* 0x3e08594145407423 */ /* 0x000fc80000010040 */
[----:B------:R-:W-:-:S04]  /*ef10*/  FFMA.FTZ R64, R69, R64, -0.33332768082618713379 ;  /* 0xbeaaa9ed45407423 */ /* 0x000fc80000010040 */
[----:B------:R-:W-:-:S04]  /*ef20*/  FFMA.FTZ R64, R69, R64, RZ ;  /* 0x0000004045407223 */ /* 0x000fc800000100ff */
[----:B------:R-:W-:-:S07]  /*ef30*/  FFMA.FTZ R73, R67, R64, R67 ;  /* 0x0000004043497223 */ /* 0x000fce0000010043 */
.L_x_315:
[----:B------:R-:W-:Y:S05]  /*ef40*/  BSYNC B0 ;  /* 0x0000000000007941 */ /* 0x000fea0003800000 */
.L_x_313:
        /* <DEDUP_REMOVED lines=21> */
.L_x_317:
[----:B------:R-:W-:Y:S01]  /*f0a0*/  MOV R60, 0x3c80f082 ;  /* 0x3c80f082003c7802 */ /* 0x000fe20000000f00 */
[----:B------:R-:W-:-:S04]  /*f0b0*/  FMUL R65, R66, R66 ;  /* 0x0000004242417220 */ /* 0x000fc80000400000 */
[----:B------:R-:W-:-:S04]  /*f0c0*/  FFMA.FTZ R60, R65, R60, -0.052303962409496307373 ;  /* 0xbd563cae413c7423 */ /* 0x000fc8000001003c */
[----:B------:R-:W-:-:S04]  /*f0d0*/  FFMA.FTZ R60, R65, R60, 0.1331529766321182251 ;  /* 0x3e085941413c7423 */ /* 0x000fc8000001003c */
[----:B------:R-:W-:-:S04]  /*f0e0*/  FFMA.FTZ R60, R65, R60, -0.33332768082618713379 ;  /* 0xbeaaa9ed413c7423 */ /* 0x000fc8000001003c */
[----:B------:R-:W-:-:S04]  /*f0f0*/  FFMA.FTZ R65, R65, R60, RZ ;  /* 0x0000003c41417223 */ /* 0x000fc800000100ff */
[----:B------:R-:W-:-:S07]  /*f100*/  FFMA.FTZ R74, R66, R65, R66 ;  /* 0x00000041424a7223 */ /* 0x000fce0000010042 */
.L_x_318:
[----:B------:R-:W-:Y:S05]  /*f110*/  BSYNC B0 ;  /* 0x0000000000007941 */ /* 0x000fea0003800000 */
.L_x_316:
[----:B------:R1:W2:Y:S01]  /*f120*/  LDS.128 R64, [R4+0x6600] ;  /* 0x0066000004407984 */ /* 0x0002a20000000c00 */
        /* <DEDUP_REMOVED lines=20> */
.L_x_320:
[----:B------:R-:W-:Y:S01]  /*f270*/  MOV R60, 0x3c80f082 ;  /* 0x3c80f082003c7802 */ /* 0x000fe20000000f00 */
[----:B------:R-:W-:-:S04]  /*f280*/  FMUL R75, R71, R71 ;  /* 0x00000047474b7220 */ /* 0x000fc80000400000 */
[----:B------:R-:W-:-:S04]  /*f290*/  FFMA.FTZ R60, R75, R60, -0.052303962409496307373 ;  /* 0xbd563cae4b3c7423 */ /* 0x000fc8000001003c */
[----:B------:R-:W-:-:S04]  /*f2a0*/  FFMA.FTZ R60, R75, R60, 0.1331529766321182251 ;  /* 0x3e0859414b3c7423 */ /* 0x000fc8000001003c */
[----:B------:R-:W-:-:S04]  /*f2b0*/  FFMA.FTZ R60, R75, R60, -0.33332768082618713379 ;  /* 0xbeaaa9ed4b3c7423 */ /* 0x000fc8000001003c */
[----:B------:R-:W-:-:S04]  /*f2c0*/  FFMA.FTZ R60, R75, R60, RZ ;  /* 0x0000003c4b3c7223 */ /* 0x000fc800000100ff */
[----:B------:R-:W-:-:S07]  /*f2d0*/  FFMA.FTZ R75, R71, R60, R71 ;  /* 0x0000003c474b7223 */ /* 0x000fce0000010047 */
.L_x_321:
[----:B------:R-:W-:Y:S05]  /*f2e0*/  BSYNC B0 ;  /* 0x0000000000007941 */ /* 0x000fea0003800000 */
.L_x_319:
        /* <DEDUP_REMOVED lines=21> */
.L_x_323:
[----:B------:R-:W-:Y:S01]  /*f440*/  MOV R60, 0x3c80f082 ;  /* 0x3c80f082003c7802 */ /* 0x000fe20000000f00 */
[----:B------:R-:W-:-:S04]  /*f450*/  FMUL R61, R70, R70 ;  /* 0x00000046463d7220 */ /* 0x000fc80000400000 */
[----:B------:R-:W-:-:S04]  /*f460*/  FFMA.FTZ R60, R61, R60, -0.052303962409496307373 ;  /* 0xbd563cae3d3c7423 */ /* 0x000fc8000001003c */
[----:B------:R-:W-:-:S04]  /*f470*/  FFMA.FTZ R60, R61, R60, 0.1331529766321182251 ;  /* 0x3e0859413d3c7423 */ /* 0x000fc8000001003c */
[----:B------:R-:W-:-:S04]  /*f480*/  FFMA.FTZ R60, R61, R60, -0.33332768082618713379 ;  /* 0xbeaaa9ed3d3c7423 */ /* 0x000fc8000001003c */
[----:B------:R-:W-:-:S04]  /*f490*/  FFMA.FTZ R61, R61, R60, RZ ;  /* 0x0000003c3d3d7223 */ /* 0x000fc800000100ff */
[----:B------:R-:W-:-:S07]  /*f4a0*/  FFMA.FTZ R64, R70, R61, R70 ;  /* 0x0000003d46407223 */ /* 0x000fce0000010046 */
.L_x_324:
[----:B------:R-:W-:Y:S05]  /*f4b0*/  BSYNC B0 ;  /* 0x0000000000007941 */ /* 0x000fea0003800000 */
.L_x_322:
[----:B------:R-:W-:Y:S01]  /*f4c0*/  FMUL R70, R205, R208 ;  /* 0x000000d0cd467220 */ /* 0x000fe20000400000 */
[----:B------:R-:W-:Y:S01]  /*f4d0*/  FADD.FTZ R208, |R195|, -RZ ;  /* 0x800000ffc3d07221 */ /* 0x000fe20000010200 */
[----:B------:R-:W-:Y:S01]  /*f4e0*/  BSSY B0, `(.L_x_325) ;  /* 0x0000019000007945 */ /* 0x000fe20003800000 */
[----:B------:R-:W-:Y:S01]  /*f4f0*/  FADD R207, R68, R65 ;  /* 0x0000004144cf7221 */ /* 0x000fe20000000000 */
[----:B------:R-:W-:Y:S01]  /*f500*/  FFMA R71, R199, 0.044714998453855514526, R204 ;  /* 0x3d372713c7477823 */ /* 0x000fe200000000cc */
[----:B------:R-:W-:Y:S01]  /*f510*/  SHF.L.U32 R198, R198, 0x10, RZ ;  /* 0x00000010c6c67819 */ /* 0x000fe200000006ff */
[----:B------:R-:W-:Y:S01]  /*f520*/  FMUL R68, R200, 0.79788458347320556641 ;  /* 0x3f4c422ac8447820 */ /* 0x000fe20000400000 */
[----:B------:R-:W-:Y:S01]  /*f530*/  FSETP.GE.AND P6, PT, R208, 0.60000002384185791016, PT ;  /* 0x3f19999ad000780b */ /* 0x000fe20003fc6000 */
[----:B------:R-:W-:-:S12]  /*f540*/  FMUL R199, R206, R206 ;  /* 0x000000cecec77220 */ /* 0x000fd80000400000 */
        /* <DEDUP_REMOVED lines=11> */
.L_x_326:
[----:B------:R-:W-:Y:S01]  /*f600*/  MOV R60, 0x3c80f082 ;  /* 0x3c80f082003c7802 */ /* 0x000fe20000000f00 */
[----:B------:R-:W-:-:S04]  /*f610*/  FMUL R61, R195, R195 ;  /* 0x000000c3c33d7220 */ /* 0x000fc80000400000 */
[----:B------:R-:W-:-:S04]  /*f620*/  FFMA.FTZ R60, R61, R60, -0.052303962409496307373 ;  /* 0xbd563cae3d3c7423 */ /* 0x000fc8000001003c */
[----:B------:R-:W-:-:S04]  /*f630*/  FFMA.FTZ R60, R61, R60, 0.1331529766321182251 ;  /* 0x3e0859413d3c7423 */ /* 0x000fc8000001003c */
[----:B------:R-:W-:-:S04]  /*f640*/  FFMA.FTZ R60, R61, R60, -0.33332768082618713379 ;  /* 0xbeaaa9ed3d3c7423 */ /* 0x000fc8000001003c */
[----:B------:R-:W-:-:S04]  /*f650*/  FFMA.FTZ R60, R61, R60, RZ ;  /* 0x0000003c3d3c7223 */ /* 0x000fc800000100ff */
[----:B------:R-:W-:-:S07]  /*f660*/  FFMA.FTZ R65, R195, R60, R195 ;  /* 0x0000003cc3417223 */ /* 0x000fce00000100c3 */
.L_x_327:
[----:B------:R-:W-:Y:S05]  /*f670*/  BSYNC B0 ;  /* 0x0000000000007941 */ /* 0x000fea0003800000 */
.L_x_325:
        /* <DEDUP_REMOVED lines=21> */
.L_x_329:
[----:B------:R-:W-:Y:S01]  /*f7d0*/  MOV R60, 0x3c80f082 ;  /* 0x3c80f082003c7802 */ /* 0x000fe20000000f00 */
[----:B------:R-:W-:-:S04]  /*f7e0*/  FMUL R69, R68, R68 ;  /* 0x0000004444457220 */ /* 0x000fc80000400000 */
[----:B------:R-:W-:-:S04]  /*f7f0*/  FFMA.FTZ R60, R69, R60, -0.052303962409496307373 ;  /* 0xbd563cae453c7423 */ /* 0x000fc8000001003c */
[----:B------:R-:W-:-:S04]  /*f800*/  FFMA.FTZ R60, R69, R60, 0.1331529766321182251 ;  /* 0x3e085941453c7423 */ /* 0x000fc8000001003c */
[----:B------:R-:W-:-:S04]  /*f810*/  FFMA.FTZ R60, R69, R60, -0.33332768082618713379 ;  /* 0xbeaaa9ed453c7423 */ /* 0x000fc8000001003c */
[----:B------:R-:W-:-:S04]  /*f820*/  FFMA.FTZ R69, R69, R60, RZ ;  /* 0x0000003c45457223 */ /* 0x000fc800000100ff */
[----:B------:R-:W-:-:S07]  /*f830*/  FFMA.FTZ R66, R68, R69, R68 ;  /* 0x0000004544427223 */ /* 0x000fce0000010044 */
.L_x_330:
[----:B------:R-:W-:Y:S05]  /*f840*/  BSYNC B0 ;  /* 0x0000000000007941 */ /* 0x000fea0003800000 */
.L_x_328:
        /* <DEDUP_REMOVED lines=21> */
.L_x_332:
[----:B------:R-:W-:Y:S01]  /*f9a0*/  MOV R60, 0x3c80f082 ;  /* 0x3c80f082003c7802 */ /* 0x000fe20000000f00 */
[----:B------:R-:W-:-:S04]  /*f9b0*/  FMUL R67, R200, R200 ;  /* 0x000000c8c8437220 */ /* 0x000fc80000400000 */
[----:B------:R-:W-:-:S04]  /*f9c0*/  FFMA.FTZ R60, R67, R60, -0.052303962409496307373 ;  /* 0xbd563cae433c7423 */ /* 0x000fc8000001003c */
[----:B------:R-:W-:-:S04]  /*f9d0*/  FFMA.FTZ R60, R67, R60, 0.1331529766321182251 ;  /* 0x3e085941433c7423 */ /* 0x000fc8000001003c */
[----:B------:R-:W-:-:S04]  /*f9e0*/  FFMA.FTZ R60, R67, R60, -0.33332768082618713379 ;  /* 0xbeaaa9ed433c7423 */ /* 0x000fc8000001003c */
[----:B------:R-:W-:-:S04]  /*f9f0*/  FFMA.FTZ R67, R67, R60, RZ ;  /* 0x0000003c43437223 */ /* 0x000fc800000100ff */
[----:B------:R-:W-:-:S07]  /*fa00*/  FFMA.FTZ R67, R200, R67, R200 ;  /* 0x00000043c8437223 */ /* 0x000fce00000100c8 */
.L_x_333:
[----:B------:R-:W-:Y:S05]  /*fa10*/  BSYNC B0 ;  /* 0x0000000000007941 */ /* 0x000fea0003800000 */
.L_x_331:
        /* <DEDUP_REMOVED lines=21> */
.L_x_335:
[----:B------:R-:W-:Y:S01]  /*fb70*/  MOV R60, 0x3c80f082 ;  /* 0x3c80f082003c7802 */ /* 0x000fe20000000f00 */
[----:B------:R-:W-:-:S04]  /*fb80*/  FMUL R199, R61, R61 ;  /* 0x0000003d3dc77220 */ /* 0x000fc80000400000 */
[----:B------:R-:W-:-:S04]  /*fb90*/  FFMA.FTZ R60, R199, R60, -0.052303962409496307373 ;  /* 0xbd563caec73c7423 */ /* 0x000fc8000001003c */
[----:B------:R-:W-:-:S04]  /*fba0*/  FFMA.FTZ R60, R199, R60, 0.1331529766321182251 ;  /* 0x3e085941c73c7423 */ /* 0x000fc8000001003c */
[----:B------:R-:W-:-:S04]  /*fbb0*/  FFMA.FTZ R60, R199, R60, -0.33332768082618713379 ;  /* 0xbeaaa9edc73c7423 */ /* 0x000fc8000001003c */
[----:B------:R-:W-:-:S04]  /*fbc0*/  FFMA.FTZ R60, R199, R60, RZ ;  /* 0x0000003cc73c7223 */ /* 0x000fc800000100ff */
[----:B------:R-:W-:-:S07]  /*fbd0*/  FFMA.FTZ R68, R61, R60, R61 ;  /* 0x0000003c3d447223 */ /* 0x000fce000001003d */
.L_x_336:
[----:B------:R-:W-:Y:S05]  /*fbe0*/  BSYNC B0 ;  /* 0x0000000000007941 */ /* 0x000fea0003800000 */
.L_x_334:
        /* <DEDUP_REMOVED lines=20> */
.L_x_338:
[----:B------:R-:W-:Y:S01]  /*fd30*/  MOV R60, 0x3c80f082 ;  /* 0x3c80f082003c7802 */ /* 0x000fe20000000f00 */
[----:B------:R-:W-:-:S04]  /*fd40*/  FMUL R69, R63, R63 ;  /* 0x0000003f3f457220 */ /* 0x000fc80000400000 */
[----:B------:R-:W-:-:S04]  /*fd50*/  FFMA.FTZ R60, R69, R60, -0.052303962409496307373 ;  /* 0xbd563cae453c7423 */ /* 0x000fc8000001003c */
[----:B------:R-:W-:-:S04]  /*fd60*/  FFMA.FTZ R60, R69, R60, 0.1331529766321182251 ;  /* 0x3e085941453c7423 */ /* 0x000fc8000001003c */
[----:B------:R-:W-:-:S04]  /*fd70*/  FFMA.FTZ R60, R69, R60, -0.33332768082618713379 ;  /* 0xbeaaa9ed453c7423 */ /* 0x000fc8000001003c */
[----:B------:R-:W-:-:S04]  /*fd80*/  FFMA.FTZ R60, R69, R60, RZ ;  /* 0x0000003c453c7223 */ /* 0x000fc800000100ff */
[----:B------:R-:W-:-:S07]  /*fd90*/  FFMA.FTZ R69, R63, R60, R63 ;  /* 0x0000003c3f457223 */ /* 0x000fce000001003f */
.L_x_339:
[----:B------:R-:W-:Y:S05]  /*fda0*/  BSYNC B0 ;  /* 0x0000000000007941 */ /* 0x000fea0003800000 */
.L_x_337:
[C---:B------:R-:W-:Y:S01]  /*fdb0*/  SHF.L.U32 R214, R56.reuse, 0x10, RZ ;  /* 0x0000001038d67819 */ /* 0x040fe200000006ff */
[----:B------:R-:W-:Y:S01]  /*fdc0*/  BSSY B0, `(.L_x_340) ;  /* 0x000001b000007945 */ /* 0x000fe20003800000 */
[----:B------:R-:W-:Y:S01]  /*fdd0*/  PRMT R215, R56, 0x7632, R215 ;  /* 0x0000763238d77816 */ /* 0x000fe200000000d7 */
[----:B------:R-:W-:Y:S01]  /*fde0*/  FADD.FTZ R56, |R61|, -RZ ;  /* 0x800000ff3d387221 */ /* 0x000fe20000010200 */
[----:B------:R-:W-:Y:S01]  /*fdf0*/  FADD R212, R70, R195 ;  /* 0x000000c346d47221 */ /* 0x000fe20000000000 */
[----:B------:R-:W-:Y:S01]  /*fe00*/  FMUL R195, R210, R199 ;  /* 0x000000c7d2c37220 */ /* 0x000fe20000400000 */
[----:B------:R-:W-:Y:S01]  /*fe10*/  FFMA R198, R198, 0.044714998453855514526, R209 ;  /* 0x3d372713c6c67823 */ /* 0x000fe200000000d1 */
        /* <DEDUP_REMOVED lines=14> */
.L_x_341:
[----:B------:R-:W-:Y:S01]  /*ff00*/  MOV R56, 0x3c80f082 ;  /* 0x3c80f08200387802 */ /* 0x000fe20000000f00 */
[----:B------:R-:W-:-:S04]  /*ff10*/  FMUL R63, R61, R61 ;  /* 0x0000003d3d3f7220 */ /* 0x000fc80000400000 */
[----:B------:R-:W-:-:S04]  /*ff20*/  FFMA.FTZ R56, R63, R56, -0.052303962409496307373 ;  /* 0xbd563cae3f387423 */ /* 0x000fc80000010038 */
[----:B------:R-:W-:-:S04]  /*ff30*/  FFMA.FTZ R56, R63, R56, 0.1331529766321182251 ;  /* 0x3e0859413f387423 */ /* 0x000fc80000010038 */
[----:B------:R-:W-:-:S04]  /*ff40*/  FFMA.FTZ R56, R63, R56, -0.33332768082618713379 ;  /* 0xbeaaa9ed3f387423 */ /* 0x000fc80000010038 */
[----:B------:R-:W-:-:S04]  /*ff50*/  FFMA.FTZ R56, R63, R56, RZ ;  /* 0x000000383f387223 */ /* 0x000fc800000100ff */
[----:B------:R-:W-:-:S07]  /*ff60*/  FFMA.FTZ R56, R61, R56, R61 ;  /* 0x000000383d387223 */ /* 0x000fce000001003d */
.L_x_342:
[----:B------:R-:W-:Y:S05]  /*ff70*/  BSYNC B0 ;  /* 0x0000000000007941 */ /* 0x000fea0003800000 */
.L_x_340:
[----:B------:R-:W-:Y:S01]  /*ff80*/  FADD R213, R71, R62 ;  /* 0x0000003e47d57221 */ /* 0x000fe20000000000 */
[----:B------:R-:W-:Y:S01]  /*ff90*/  FMUL R199, R211, R70 ;  /* 0x00000046d3c77220 */ /* 0x000fe20000400000 */
[----:B------:R1:W2:Y:S01]  /*ffa0*/  LDS.128 R60, [R4+0x7700] ;  /* 0x00770000043c7984 */ /* 0x0002a20000000c00 */
[----:B------:R-:W-:Y:S01]  /*ffb0*/  FADD.FTZ R70, |R200|, -RZ ;  /* 0x800000ffc8467221 */ /* 0x000fe20000010200 */
[----:B------:R-:W-:Y:S01]  /*ffc0*/  BSSY B0, `(.L_x_343) ;  /* 0x0000018000007945 */ /* 0x000fe20003800000 */
[----:B------:R-:W-:Y:S01]  /*ffd0*/  FFMA R71, R195, 0.044714998453855514526, R210 ;  /* 0x3d372713c3477823 */ /* 0x000fe200000000d2 */
[----:B------:R-:W-:Y:S01]  /*ffe0*/  SHF.L.U32 R215, R215, 0x10, RZ ;  /* 0x00000010d7d77819 */ /* 0x000fe200000006ff */
[----:B------:R-:W-:Y:S01]  /*fff0*/  FMUL R198, R198, 0.79788458347320556641 ;  /* 0x3f4c422ac6c67820 */ /* 0x000fe20000400000 */
[----:B------:R-:W-:Y:S01]  /*10000*/  FSETP.GE.AND P6, PT, R70, 0.60000002384185791016, PT ;  /* 0x3f19999a4600780b */ /* 0x000fe20003fc6000 */
[----:B------:R-:W-:-:S12]  /*10010*/  FMUL R195, R212, R212 ;  /* 0x000000d4d4c37220 */ /* 0x000fd80000400000 */
        /* <DEDUP_REMOVED lines=11> */
.L_x_344:
[----:B------:R-:W-:Y:S01]  /*100d0*/  MOV R70, 0x3c80f082 ;  /* 0x3c80f08200467802 */ /* 0x000fe20000000f00 */
[----:B------:R-:W-:-:S04]  /*100e0*/  FMUL R216, R200, R200 ;  /* 0x000000c8c8d87220 */ /* 0x000fc80000400000 */
[----:B------:R-:W-:-:S04]  /*100f0*/  FFMA.FTZ R70, R216, R70, -0.052303962409496307373 ;  /* 0xbd563caed8467423 */ /* 0x000fc80000010046 */
[----:B------:R-:W-:-:S04]  /*10100*/  FFMA.FTZ R70, R216, R70, 0.1331529766321182251 ;  /* 0x3e085941d8467423 */ /* 0x000fc80000010046 */
[----:B------:R-:W-:-:S04]  /*10110*/  FFMA.FTZ R70, R216, R70, -0.33332768082618713379 ;  /* 0xbeaaa9edd8467423 */ /* 0x000fc80000010046 */
[----:B------:R-:W-:-:S04]  /*10120*/  FFMA.FTZ R70, R216, R70, RZ ;  /* 0x00000046d8467223 */ /* 0x000fc800000100ff */
[----:B------:R-:W-:-:S07]  /*10130*/  FFMA.FTZ R70, R200, R70, R200 ;  /* 0x00000046c8467223 */ /* 0x000fce00000100c8 */
.L_x_345:
[----:B------:R-:W-:Y:S05]  /*10140*/  BSYNC B0 ;  /* 0x0000000000007941 */ /* 0x000fea0003800000 */
.L_x_343:
[C---:B------:R-:W-:Y:S01]  /*10150*/  SHF.L.U32 R216, R57.reuse, 0x10, RZ ;  /* 0x0000001039d87819 */ /* 0x040fe200000006ff */
[----:B------:R-:W-:Y:S01]  /*10160*/  BSSY B0, `(.L_x_346) ;  /* 0x000001b000007945 */ /* 0x000fe20003800000 */
[----:B------:R-:W-:Y:S01]  /*10170*/  PRMT R217, R57, 0x7632, R217 ;  /* 0x0000763239d97816 */ /* 0x000fe200000000d9 */
[----:B------:R-:W-:Y:S01]  /*10180*/  FADD.FTZ R57, |R198|, -RZ ;  /* 0x800000ffc6397221 */ /* 0x000fe20000010200 */
[----:B--2---:R-:W-:Y:S01]  /*10190*/  FADD R214, R214, R60 ;  /* 0x0000003cd6d67221 */ /* 0x004fe20000000000 */
        /* <DEDUP_REMOVED lines=16> */
.L_x_347:
[----:B------:R-:W-:Y:S01]  /*102a0*/  MOV R57, 0x3c80f082 ;  /* 0x3c80f08200397802 */ /* 0x000fe20000000f00 */
[----:B------:R-:W-:-:S04]  /*102b0*/  FMUL R199, R198, R198 ;  /* 0x000000c6c6c77220 */ /* 0x000fc80000400000 */
[----:B------:R-:W-:-:S04]  /*102c0*/  FFMA.FTZ R57, R199, R57, -0.052303962409496307373 ;  /* 0xbd563caec7397423 */ /* 0x000fc80000010039 */
[----:B------:R-:W-:-:S04]  /*102d0*/  FFMA.FTZ R57, R199, R57, 0.1331529766321182251 ;  /* 0x3e085941c7397423 */ /* 0x000fc80000010039 */
[----:B------:R-:W-:-:S04]  /*102e0*/  FFMA.FTZ R57, R199, R57, -0.33332768082618713379 ;  /* 0xbeaaa9edc7397423 */ /* 0x000fc80000010039 */
[----:B------:R-:W-:-:S04]  /*102f0*/  FFMA.FTZ R57, R199, R57, RZ ;  /* 0x00000039c7397223 */ /* 0x000fc800000100ff */
[----:B------:R-:W-:-:S07]  /*10300*/  FFMA.FTZ R57, R198, R57, R198 ;  /* 0x00000039c6397223 */ /* 0x000fce00000100c6 */
.L_x_348:
[----:B------:R-:W-:Y:S05]  /*10310*/  BSYNC B0 ;  /* 0x0000000000007941 */ /* 0x000fea0003800000 */
.L_x_346:
        /* <DEDUP_REMOVED lines=20> */
.L_x_350:
[----:B------:R-:W-:Y:S01]  /*10460*/  MOV R61, 0x3c80f082 ;  /* 0x3c80f082003d7802 */ /* 0x000fe20000000f00 */
[----:B------:R-:W-:-:S04]  /*10470*/  FMUL R199, R71, R71 ;  /* 0x0000004747c77220 */ /* 0x000fc80000400000 */
[----:B------:R-:W-:-:S04]  /*10480*/  FFMA.FTZ R61, R199, R61, -0.052303962409496307373 ;  /* 0xbd563caec73d7423 */ /* 0x000fc8000001003d */
[----:B------:R-:W-:-:S04]  /*10490*/  FFMA.FTZ R61, R199, R61, 0.1331529766321182251 ;  /* 0x3e085941c73d7423 */ /* 0x000fc8000001003d */
[----:B------:R-:W-:-:S04]  /*104a0*/  FFMA.FTZ R61, R199, R61, -0.33332768082618713379 ;  /* 0xbeaaa9edc73d7423 */ /* 0x000fc8000001003d */
[----:B------:R-:W-:-:S04]  /*104b0*/  FFMA.FTZ R61, R199, R61, RZ ;  /* 0x0000003dc73d7223 */ /* 0x000fc800000100ff */
[----:B------:R-:W-:-:S07]  /*104c0*/  FFMA.FTZ R71, R71, R61, R71 ;  /* 0x0000003d47477223 */ /* 0x000fce0000010047 */
.L_x_351:
[----:B------:R-:W-:Y:S05]  /*104d0*/  BSYNC B0 ;  /* 0x0000000000007941 */ /* 0x000fea0003800000 */
.L_x_349:
        /* <DEDUP_REMOVED lines=21> */
.L_x_353:
[----:B------:R-:W-:Y:S01]  /*10630*/  MOV R58, 0x3c80f082 ;  /* 0x3c80f082003a7802 */ /* 0x000fe20000000f00 */
[----:B------:R-:W-:-:S04]  /*10640*/  FMUL R61, R60, R60 ;  /* 0x0000003c3c3d7220 */ /* 0x000fc80000400000 */
[----:B------:R-:W-:-:S04]  /*10650*/  FFMA.FTZ R58, R61, R58, -0.052303962409496307373 ;  /* 0xbd563cae3d3a7423 */ /* 0x000fc8000001003a */
[----:B------:R-:W-:-:S04]  /*10660*/  FFMA.FTZ R58, R61, R58, 0.1331529766321182251 ;  /* 0x3e0859413d3a7423 */ /* 0x000fc8000001003a */
[----:B------:R-:W-:-:S04]  /*10670*/  FFMA.FTZ R58, R61, R58, -0.33332768082618713379 ;  /* 0xbeaaa9ed3d3a7423 */ /* 0x000fc8000001003a */
[----:B------:R-:W-:-:S04]  /*10680*/  FFMA.FTZ R58, R61, R58, RZ ;  /* 0x0000003a3d3a7223 */ /* 0x000fc800000100ff */
[----:B------:R-:W-:-:S07]  /*10690*/  FFMA.FTZ R58, R60, R58, R60 ;  /* 0x0000003a3c3a7223 */ /* 0x000fce000001003c */
.L_x_354:
[----:B------:R-:W-:Y:S05]  /*106a0*/  BSYNC B0 ;  /* 0x0000000000007941 */ /* 0x000fea0003800000 */
.L_x_352:
[----:B------:R-:W-:Y:S01]  /*106b0*/  FADD R217, R63, R217 ;  /* 0x000000d93fd97221 */ /* 0x000fe20000000000 */
[----:B------:R-:W-:Y:S01]  /*106c0*/  BSSY B0, `(.L_x_355) ;  /* 0x000001b000007945 */ /* 0x000fe20003800000 */
[----:B------:R1:W2:Y:S01]  /*106d0*/  LDS.128 R60, [R4+0x7710] ;  /* 0x00771000043c7984 */ /* 0x0002a20000000c00 */
[----:B------:R-:W-:Y:S01]  /*106e0*/  SHF.L.U32 R218, R218, 0x10, RZ ;  /* 0x00000010dada7819 */ /* 0x000fe200000006ff */
[----:B------:R-:W-:Y:S01]  /*106f0*/  FMUL R199, R215, R199 ;  /* 0x000000c7d7c77220 */ /* 0x000fe20000400000 */
[----:B------:R-:W-:Y:S01]  /*10700*/  FFMA R198, R198, 0.044714998453855514526, R214 ;  /* 0x3d372713c6c67823 */ /* 0x000fe200000000d6 */
[----:B------:R-:W-:Y:S01]  /*10710*/  FMUL R220, R220, 0.79788458347320556641 ;  /* 0x3f4c422adcdc7820 */ /* 0x000fe20000400000 */
[----:B------:R-:W-:Y:S01]  /*10720*/  FMUL R251, R216, R216 ;  /* 0x000000d8d8fb7220 */ /* 0x000fe20000400000 */
[----:B-1----:R-:W-:-:S05]  /*10730*/  FADD.FTZ R4, |R195|, -RZ ;  /* 0x800000ffc3047221 */ /* 0x002fca0000010200 */
[----:B------:R-:W-:-:S13]  /*10740*/  FSETP.GE.AND P6, PT, R4, 0.60000002384185791016, PT ;  /* 0x3f19999a0400780b */ /* 0x000fda0003fc6000 */
        /* <DEDUP_REMOVED lines=11> */
.L_x_356:
[----:B------:R-:W-:Y:S01]  /*10800*/  MOV R4, 0x3c80f082 ;  /* 0x3c80f08200047802 */ /* 0x000fe20000000f00 */
[----:B------:R-:W-:-:S04]  /*10810*/  FMUL R219, R195, R195 ;  /* 0x000000c3c3db7220 */ /* 0x000fc80000400000 */
[----:B------:R-:W-:-:S04]  /*10820*/  FFMA.FTZ R4, R219, R4, -0.052303962409496307373 ;  /* 0xbd563caedb047423 */ /* 0x000fc80000010004 */
[----:B------:R-:W-:-:S04]  /*10830*/  FFMA.FTZ R4, R219, R4, 0.1331529766321182251 ;  /* 0x3e085941db047423 */ /* 0x000fc80000010004 */
[----:B------:R-:W-:-:S04]  /*10840*/  FFMA.FTZ R4, R219, R4, -0.33332768082618713379 ;  /* 0xbeaaa9eddb047423 */ /* 0x000fc80000010004 */
[----:B------:R-:W-:-:S04]  /*10850*/  FFMA.FTZ R4, R219, R4, RZ ;  /* 0x00000004db047223 */ /* 0x000fc800000100ff */
[----:B------:R-:W-:-:S07]  /*10860*/  FFMA.FTZ R195, R195, R4, R195 ;  /* 0x00000004c3c37223 */ /* 0x000fce00000100c3 */
.L_x_357:
[----:B------:R-:W-:Y:S05]  /*10870*/  BSYNC B0 ;  /* 0x0000000000007941 */ /* 0x000fea0003800000 */
.L_x_355:
[C---:B------:R-:W-:Y:S01]  /*10880*/  SHF.L.U32 R219, R59.reuse, 0x10, RZ ;  /* 0x000000103bdb7819 */ /* 0x040fe200000006ff */
[----:B------:R-:W-:Y:S01]  /*10890*/  BSSY B0, `(.L_x_358) ;  /* 0x000001b000007945 */ /* 0x000fe20003800000 */
[----:B------:R-:W-:Y:S01]  /*108a0*/  PRMT R221, R59, 0x7632, R221 ;  /* 0x000076323bdd7816 */ /* 0x000fe200000000dd */
[----:B------:R-:W-:Y:S01]  /*108b0*/  FADD.FTZ R59, |R220|, -RZ ;  /* 0x800000ffdc3b7221 */ /* 0x000fe20000010200 */
[----:B--2---:R-:W-:Y:S01]  /*108c0*/  FADD R4, R200, R60 ;  /* 0x0000003cc8047221 */ /* 0x004fe20000000000 */
[----:B------:R-:W-:Y:S01]  /*108d0*/  FMUL R60, R198, 0.79788458347320556641 ;  /* 0x3f4c422ac63c7820 */ /* 0x000fe20000400000 */
        /* <DEDUP_REMOVED lines=15> */
.L_x_359:
[----:B------:R-:W-:Y:S01]  /*109d0*/  MOV R59, 0x3c80f082 ;  /* 0x3c80f082003b7802 */ /* 0x000fe20000000f00 */
[----:B------:R-:W-:-:S04]  /*109e0*/  FMUL R251, R220, R220 ;  /* 0x000000dcdcfb7220 */ /* 0x000fc80000400000 */
[----:B------:R-:W-:-:S04]  /*109f0*/  FFMA.FTZ R59, R251, R59, -0.052303962409496307373 ;  /* 0xbd563caefb3b7423 */ /* 0x000fc8000001003b */
[----:B------:R-:W-:-:S04]  /*10a00*/  FFMA.FTZ R59, R251, R59, 0.1331529766321182251 ;  /* 0x3e085941fb3b7423 */ /* 0x000fc8000001003b */
[----:B------:R-:W-:-:S04]  /*10a10*/  FFMA.FTZ R59, R251, R59, -0.33332768082618713379 ;  /* 0xbeaaa9edfb3b7423 */ /* 0x000fc8000001003b */
[----:B------:R-:W-:-:S04]  /*10a20*/  FFMA.FTZ R59, R251, R59, RZ ;  /* 0x0000003bfb3b7223 */ /* 0x000fc800000100ff */
[----:B------:R-:W-:-:S07]  /*10a30*/  FFMA.FTZ R59, R220, R59, R220 ;  /* 0x0000003bdc3b7223 */ /* 0x000fce00000100dc */
.L_x_360:
[----:B------:R-:W-:Y:S05]  /*10a40*/  BSYNC B0 ;  /* 0x0000000000007941 */ /* 0x000fea0003800000 */
.L_x_358:
        /* <DEDUP_REMOVED lines=20> */
.L_x_362:
[----:B------:R-:W-:Y:S01]  /*10b90*/  MOV R220, 0x3c80f082 ;  /* 0x3c80f08200dc7802 */ /* 0x000fe20000000f00 */
[----:B------:R-:W-:-:S04]  /*10ba0*/  FMUL R251, R60, R60 ;  /* 0x0000003c3cfb7220 */ /* 0x000fc80000400000 */
[----:B------:R-:W-:-:S04]  /*10bb0*/  FFMA.FTZ R220, R251, R220, -0.052303962409496307373 ;  /* 0xbd563caefbdc7423 */ /* 0x000fc800000100dc */
[----:B------:R-:W-:-:S04]  /*10bc0*/  FFMA.FTZ R220, R251, R220, 0.1331529766321182251 ;  /* 0x3e085941fbdc7423 */ /* 0x000fc800000100dc */
[----:B------:R-:W-:-:S04]  /*10bd0*/  FFMA.FTZ R220, R251, R220, -0.33332768082618713379 ;  /* 0xbeaaa9edfbdc7423 */ /* 0x000fc800000100dc */
[----:B------:R-:W-:-:S04]  /*10be0*/  FFMA.FTZ R220, R251, R220, RZ ;  /* 0x000000dcfbdc7223 */ /* 0x000fc800000100ff */
[----:B------:R-:W-:-:S07]  /*10bf0*/  FFMA.FTZ R60, R60, R220, R60 ;  /* 0x000000dc3c3c7223 */ /* 0x000fce000001003c */
.L_x_363:
[----:B------:R-:W-:Y:S05]  /*10c00*/  BSYNC B0 ;  /* 0x0000000000007941 */ /* 0x000fea0003800000 */
.L_x_361:
[----:B------:R-:W-:Y:S01]  /*10c10*/  FADD.FTZ R220, |R61|, -RZ ;  /* 0x800000ff3ddc7221 */ /* 0x000fe20000010200 */
[----:B------:R-:W-:Y:S01]  /*10c20*/  BSSY B0, `(.L_x_364) ;  /* 0x0000019000007945 */ /* 0x000fe20003800000 */
[----:B------:R-:W-:Y:S01]  /*10c30*/  FADD R219, R62, R219 ;  /* 0x000000db3edb7221 */ /* 0x000fe20000000000 */
[----:B------:R-:W-:Y:S01]  /*10c40*/  FMUL R62, R200, 0.79788458347320556641 ;  /* 0x3f4c422ac83e7820 */ /* 0x000fe20000400000 */
        /* <DEDUP_REMOVED lines=15> */
.L_x_365:
[----:B------:R-:W-:Y:S01]  /*10d40*/  MOV R220, 0x3c80f082 ;  /* 0x3c80f08200dc7802 */ /* 0x000fe20000000f00 */
[----:B------:R-:W-:-:S04]  /*10d50*/  FMUL R251, R61, R61 ;  /* 0x0000003d3dfb7220 */ /* 0x000fc80000400000 */
[----:B------:R-:W-:-:S04]  /*10d60*/  FFMA.FTZ R220, R251, R220, -0.052303962409496307373 ;  /* 0xbd563caefbdc7423 */ /* 0x000fc800000100dc */
[----:B------:R-:W-:-:S04]  /*10d70*/  FFMA.FTZ R220, R251, R220, 0.1331529766321182251 ;  /* 0x3e085941fbdc7423 */ /* 0x000fc800000100dc */
[----:B------:R-:W-:-:S04]  /*10d80*/  FFMA.FTZ R220, R251, R220, -0.33332768082618713379 ;  /* 0xbeaaa9edfbdc7423 */ /* 0x000fc800000100dc */
[----:B------:R-:W-:-:S04]  /*10d90*/  FFMA.FTZ R220, R251, R220, RZ ;  /* 0x000000dcfbdc7223 */ /* 0x000fc800000100ff */
[----:B------:R-:W-:-:S07]  /*10da0*/  FFMA.FTZ R61, R61, R220, R61 ;  /* 0x000000dc3d3d7223 */ /* 0x000fce000001003d */
.L_x_366:
[----:B------:R-:W-:Y:S05]  /*10db0*/  BSYNC B0 ;  /* 0x0000000000007941 */ /* 0x000fea0003800000 */
.L_x_364:
[----:B------:R-:W-:Y:S01]  /*10dc0*/  FADD R221, R63, R221 ;  /* 0x000000dd3fdd7221 */ /* 0x000fe20000000000 */
[----:B------:R-:W-:Y:S01]  /*10dd0*/  FADD.FTZ R63, |R62|, -RZ ;  /* 0x800000ff3e3f7221 */ /* 0x000fe20000010200 */
[----:B------:R-:W-:Y:S01]  /*10de0*/  BSSY B0, `(.L_x_367) ;  /* 0x0000018000007945 */ /* 0x000fe20003800000 */
        /* <DEDUP_REMOVED lines=16> */
.L_x_368:
[----:B------:R-:W-:Y:S01]  /*10ef0*/  MOV R63, 0x3c80f082 ;  /* 0x3c80f082003f7802 */ /* 0x000fe20000000f00 */
[----:B------:R-:W-:-:S04]  /*10f00*/  FMUL R220, R62, R62 ;  /* 0x0000003e3edc7220 */ /* 0x000fc80000400000 */
[----:B------:R-:W-:-:S04]  /*10f10*/  FFMA.FTZ R63, R220, R63, -0.052303962409496307373 ;  /* 0xbd563caedc3f7423 */ /* 0x000fc8000001003f */
[----:B------:R-:W-:-:S04]  /*10f20*/  FFMA.FTZ R63, R220, R63, 0.1331529766321182251 ;  /* 0x3e085941dc3f7423 */ /* 0x000fc8000001003f */
[----:B------:R-:W-:-:S04]  /*10f30*/  FFMA.FTZ R63, R220, R63, -0.33332768082618713379 ;  /* 0xbeaaa9eddc3f7423 */ /* 0x000fc8000001003f */
[----:B------:R-:W-:-:S04]  /*10f40*/  FFMA.FTZ R63, R220, R63, RZ ;  /* 0x0000003fdc3f7223 */ /* 0x000fc800000100ff */
[----:B------:R-:W-:-:S07]  /*10f50*/  FFMA.FTZ R62, R62, R63, R62 ;  /* 0x0000003f3e3e7223 */ /* 0x000fce000001003e */
.L_x_369:
[----:B------:R-:W-:Y:S05]  /*10f60*/  BSYNC B0 ;  /* 0x0000000000007941 */ /* 0x000fea0003800000 */
.L_x_367:
        /* <DEDUP_REMOVED lines=8> */
[----:B------:R-:W-:Y:S01]  /*10ff0*/  FMUL R252, R63, 2.8853900432586669922 ;  /* 0x4038aa3b3ffc7820 */ /* 0x000fe20000400000 */
[----:B------:R1:W-:Y:S05]  /*11000*/  STL [R1+0x34], R0 ;  /* 0x0000340001007387 */ /* 0x0003ea0000100800 */
[----:B------:R-:W2:Y:S01]  /*11010*/  MUFU.EX2 R252, R252 ;  /* 0x000000fc00fc7308 */ /* 0x000ea20000000800 */
[----:B-1----:R-:W-:Y:S01]  /*11020*/  MOV R0, 0x3f800000 ;  /* 0x3f80000000007802 */ /* 0x002fe20000000f00 */
[----:B--2---:R-:W-:-:S06]  /*11030*/  FADD R252, R252, 1 ;  /* 0x3f800000fcfc7421 */ /* 0x004fcc0000000000 */
[----:B------:R-:W1:Y:S02]  /*11040*/  MUFU.RCP R252, R252 ;  /* 0x000000fc00fc7308 */ /* 0x000e640000001000 */
[----:B-1----:R-:W-:Y:S02]  /*11050*/  FFMA.FTZ R252, R252, -2, R0 ;  /* 0xc0000000fcfc7823 */ /* 0x002fe40000010000 */
[----:B------:R1:W5:Y:S01]  /*11060*/  LDL.LU R0, [R1+0x34] ;  /* 0x0000340001007983 */ /* 0x0003620000300800 */
[----:B------:R-:W-:-:S04]  /*11070*/  FSETP.GE.AND P6, PT, R63, 9.010913848876953125, PT ;  /* 0x41102cb43f00780b */ /* 0x000fc80003fc6000 */
[----:B------:R-:W-:-:S04]  /*11080*/  FSEL R252, R252, 1, !P6 ;  /* 0x3f800000fcfc7808 */ /* 0x000fc80007000000 */
[----:B------:R-:W-:Y:S01]  /*11090*/  LOP3.LUT R63, R252, 0x80000000, R198, 0xf8, !PT ;  /* 0x80000000fc3f7812 */ /* 0x000fe200078ef8c6 */
[----:B-1----:R-:W-:Y:S06]  /*110a0*/  BRA `(.L_x_372) ;  /* 0x00000000001c7947 */ /* 0x002fec0003800000 */
.L_x_371:
[----:B------:R-:W-:Y:S01]  /*110b0*/  MOV R63, 0x3c80f082 ;  /* 0x3c80f082003f7802 */ /* 0x000fe20000000f00 */
[----:B------:R-:W-:-:S04]  /*110c0*/  FMUL R252, R198, R198 ;  /* 0x000000c6c6fc7220 */ /* 0x000fc80000400000 */
[----:B------:R-:W-:-:S04]  /*110d0*/  FFMA.FTZ R63, R252, R63, -0.052303962409496307373 ;  /* 0xbd563caefc3f7423 */ /* 0x000fc8000001003f */
[----:B------:R-:W-:-:S04]  /*110e0*/  FFMA.FTZ R63, R252, R63, 0.1331529766321182251 ;  /* 0x3e085941fc3f7423 */ /* 0x000fc8000001003f */
[----:B------:R-:W-:-:S04]  /*110f0*/  FFMA.FTZ R63, R252, R63, -0.33332768082618713379 ;  /* 0xbeaaa9edfc3f7423 */ /* 0x000fc8000001003f */
[----:B------:R-:W-:-:S04]  /*11100*/  FFMA.FTZ R63, R252, R63, RZ ;  /* 0x0000003ffc3f7223 */ /* 0x000fc800000100ff */
[----:B------:R-:W-:-:S07]  /*11110*/  FFMA.FTZ R63, R198, R63, R198 ;  /* 0x0000003fc63f7223 */ /* 0x000fce00000100c6 */
.L_x_372:
[----:B------:R-:W-:Y:S05]  /*11120*/  BSYNC B0 ;  /* 0x0000000000007941 */ /* 0x000fea0003800000 */
.L_x_370:
[----:B------:R-:W-:Y:S01]  /*11130*/  FADD.FTZ R198, |R199|, -RZ ;  /* 0x800000ffc7c67221 */ /* 0x000fe20000010200 */
[----:B------:R-:W-:Y:S01]  /*11140*/  BSSY B0, `(.L_x_373) ;  /* 0x0000019000007945 */ /* 0x000fe20003800000 */
[----:B------:R-:W-:Y:S01]  /*11150*/  FMUL R220, R221, R220 ;  /* 0x000000dcdddc7220 */ /* 0x000fe20000400000 */
[----:B------:R-:W-:Y:S01]  /*11160*/  FFMA R251, R251, 0.044714998453855514526, R219 ;  /* 0x3d372713fbfb7823 */ /* 0x000fe200000000db */
[----:B------:R-:W-:Y:S01]  /*11170*/  FMUL R200, R200, 0.79788458347320556641 ;  /* 0x3f4c422ac8c87820 */ /* 0x000fe20000400000 */
[----:B------:R-:W-:-:S13]  /*11180*/  FSETP.GE.AND P6, PT, R198, 0.60000002384185791016, PT ;  /* 0x3f19999ac600780b */ /* 0x000fda0003fc6000 */
[----:B------:R-:W-:Y:S05]  /*11190*/  @!P6 BRA `(.L_x_374) ;  /* 0x000000000030e947 */ /* 0x000fea0003800000 */
[----:B------:R-:W-:Y:S01]  /*111a0*/  FMUL R252, R198, 2.8853900432586669922 ;  /* 0x4038aa3bc6fc7820 */ /* 0x000fe20000400000 */
[----:B-----5:R1:W-:Y:S05]  /*111b0*/  STL [R1+0x34], R0 ;  /* 0x0000340001007387 */ /* 0x0203ea0000100800 */
        /* <DEDUP_REMOVED lines=10> */
.L_x_374:
[----:B------:R-:W-:Y:S01]  /*11260*/  MOV R198, 0x3c80f082 ;  /* 0x3c80f08200c67802 */ /* 0x000fe20000000f00 */
[----:B------:R-:W-:-:S04]  /*11270*/  FMUL R252, R199, R199 ;  /* 0x000000c7c7fc7220 */ /* 0x000fc80000400000 */
[----:B------:R-:W-:-:S04]  /*11280*/  FFMA.FTZ R198, R252, R198, -0.052303962409496307373 ;  /* 0xbd563caefcc67423 */ /* 0x000fc800000100c6 */
[----:B------:R-:W-:-:S04]  /*11290*/  FFMA.FTZ R198, R252, R198, 0.1331529766321182251 ;  /* 0x3e085941fcc67423 */ /* 0x000fc800000100c6 */
[----:B------:R-:W-:-:S04]  /*112a0*/  FFMA.FTZ R198, R252, R198, -0.33332768082618713379 ;  /* 0xbeaaa9edfcc67423 */ /* 0x000fc800000100c6 */
[----:B------:R-:W-:-:S04]  /*112b0*/  FFMA.FTZ R198, R252, R198, RZ ;  /* 0x000000c6fcc67223 */ /* 0x000fc800000100ff */
[----:B------:R-:W-:-:S07]  /*112c0*/  FFMA.FTZ R198, R199, R198, R199 ;  /* 0x000000c6c7c67223 */ /* 0x000fce00000100c7 */
.L_x_375:
[----:B------:R-:W-:Y:S05]  /*112d0*/  BSYNC B0 ;  /* 0x0000000000007941 */ /* 0x000fea0003800000 */
.L_x_373:
[----:B------:R-:W-:Y:S01]  /*112e0*/  FADD.FTZ R199, |R200|, -RZ ;  /* 0x800000ffc8c77221 */ /* 0x000fe20000010200 */
[----:B------:R-:W-:Y:S01]  /*112f0*/  BSSY B0, `(.L_x_376) ;  /* 0x0000018000007945 */ /* 0x000fe20003800000 */
[----:B------:R-:W-:Y:S01]  /*11300*/  FFMA R220, R220, 0.044714998453855514526, R221 ;  /* 0x3d372713dcdc7823 */ /* 0x000fe200000000dd */
[----:B------:R-:W-:Y:S02]  /*11310*/  FMUL R251, R251, 0.79788458347320556641 ;  /* 0x3f4c422afbfb7820 */ /* 0x000fe40000400000 */
        /* <DEDUP_REMOVED lines=14> */
.L_x_377:
[----:B------:R-:W-:Y:S01]  /*11400*/  MOV R199, 0x3c80f082 ;  /* 0x3c80f08200c77802 */ /* 0x000fe20000000f00 */
[----:B------:R-:W-:-:S04]  /*11410*/  FMUL R252, R200, R200 ;  /* 0x000000c8c8fc7220 */ /* 0x000fc80000400000 */
[----:B------:R-:W-:-:S04]  /*11420*/  FFMA.FTZ R199, R252, R199, -0.052303962409496307373 ;  /* 0xbd563caefcc77423 */ /* 0x000fc800000100c7 */
[----:B------:R-:W-:-:S04]  /*11430*/  FFMA.FTZ R199, R252, R199, 0.1331529766321182251 ;  /* 0x3e085941fcc77423 */ /* 0x000fc800000100c7 */
[----:B------:R-:W-:-:S04]  /*11440*/  FFMA.FTZ R199, R252, R199, -0.33332768082618713379 ;  /* 0xbeaaa9edfcc77423 */ /* 0x000fc800000100c7 */
[----:B------:R-:W-:-:S04]  /*11450*/  FFMA.FTZ R199, R252, R199, RZ ;  /* 0x000000c7fcc77223 */ /* 0x000fc800000100ff */
[----:B------:R-:W-:-:S07]  /*11460*/  FFMA.FTZ R199, R200, R199, R200 ;  /* 0x000000c7c8c77223 */ /* 0x000fce00000100c8 */
.L_x_378:
[----:B------:R-:W-:Y:S05]  /*11470*/  BSYNC B0 ;  /* 0x0000000000007941 */ /* 0x000fea0003800000 */
.L_x_376:
[----:B------:R-:W-:Y:S01]  /*11480*/  FADD.FTZ R200, |R251|, -RZ ;  /* 0x800000fffbc87221 */ /* 0x000fe20000010200 */
[----:B------:R-:W-:Y:S01]  /*11490*/  BSSY B0, `(.L_x_379) ;  /* 0x0000017000007945 */ /* 0x000fe20003800000 */
[----:B------:R-:W-:-:S03]  /*114a0*/  FMUL R220, R220, 0.79788458347320556641 ;  /* 0x3f4c422adcdc7820 */ /* 0x000fc60000400000 */
        /* <DEDUP_REMOVED lines=14> */
.L_x_380:
[----:B------:R-:W-:Y:S01]  /*11590*/  MOV R200, 0x3c80f082 ;  /* 0x3c80f08200c87802 */ /* 0x000fe20000000f00 */
[----:B------:R-:W-:-:S04]  /*115a0*/  FMUL R252, R251, R251 ;  /* 0x000000fbfbfc7220 */ /* 0x000fc80000400000 */
[----:B------:R-:W-:-:S04]  /*115b0*/  FFMA.FTZ R200, R252, R200, -0.052303962409496307373 ;  /* 0xbd563caefcc87423 */ /* 0x000fc800000100c8 */
[----:B------:R-:W-:-:S04]  /*115c0*/  FFMA.FTZ R200, R252, R200, 0.1331529766321182251 ;  /* 0x3e085941fcc87423 */ /* 0x000fc800000100c8 */
[----:B------:R-:W-:-:S04]  /*115d0*/  FFMA.FTZ R200, R252, R200, -0.33332768082618713379 ;  /* 0xbeaaa9edfcc87423 */ /* 0x000fc800000100c8 */
[----:B------:R-:W-:-:S04]  /*115e0*/  FFMA.FTZ R200, R252, R200, RZ ;  /* 0x000000c8fcc87223 */ /* 0x000fc800000100ff */
[----:B------:R-:W-:-:S07]  /*115f0*/  FFMA.FTZ R200, R251, R200, R251 ;  /* 0x000000c8fbc87223 */ /* 0x000fce00000100fb */
.L_x_381:
[----:B------:R-:W-:Y:S05]  /*11600*/  BSYNC B0 ;  /* 0x0000000000007941 */ /* 0x000fea0003800000 */
.L_x_379:
[----:B------:R-:W-:Y:S01]  /*11610*/  FMUL R252, R36, 0.5 ;  /* 0x3f00000024fc7820 */ /* 0x000fe20000400000 */
[----:B------:R-:W-:Y:S01]  /*11620*/  FMUL R251, R33, 0.5 ;  /* 0x3f00000021fb7820 */ /* 0x000fe20000400000 */
[----:B------:R-:W-:Y:S01]  /*11630*/  BSSY B0, `(.L_x_382) ;  /* 0x0000097000007945 */ /* 0x000fe20003800000 */
[----:B------:R-:W-:Y:S01]  /*11640*/  FMUL R33, R31, 0.5 ;  /* 0x3f0000001f217820 */ /* 0x000fe20000400000 */
[----:B------:R-:W-:Y:S01]  /*11650*/  FMUL R31, R30, 0.5 ;  /* 0x3f0000001e1f7820 */ /* 0x000fe20000400000 */
[----:B------:R1:W-:Y:S01]  /*11660*/  STL [R1+0xc], R252 ;  /* 0x00000cfc01007387 */ /* 0x0003e20000100800 */
[----:B------:R-:W-:Y:S01]  /*11670*/  FMUL R29, R29, 0.5 ;  /* 0x3f0000001d1d7820 */ /* 0x000fe20000400000 */
[----:B------:R-:W-:Y:S01]  /*11680*/  FMUL R36, R26, 0.5 ;  /* 0x3f0000001a247820 */ /* 0x000fe20000400000 */
[----:B------:R-:W-:Y:S01]  /*11690*/  FMUL R30, R7, 0.5 ;  /* 0x3f000000071e7820 */ /* 0x000fe20000400000 */
[----:B------:R2:W-:Y:S01]  /*116a0*/  STL [R1+0x8], R251 ;  /* 0x000008fb01007387 */ /* 0x0005e20000100800 */
[----:B------:R-:W-:Y:S01]  /*116b0*/  FMUL R37, R37, 0.5 ;  /* 0x3f00000025257820 */ /* 0x000fe20000400000 */
[----:B------:R-:W-:Y:S01]  /*116c0*/  FMUL R38, R38, 0.5 ;  /* 0x3f00000026267820 */ /* 0x000fe20000400000 */
[----:B------:R-:W-:Y:S01]  /*116d0*/  FMUL R39, R39, 0.5 ;  /* 0x3f00000027277820 */ /* 0x000fe20000400000 */
[----:B------:R-:W-:Y:S01]  /*116e0*/  FMUL R40, R40, 0.5 ;  /* 0x3f00000028287820 */ /* 0x000fe20000400000 */
[----:B------:R-:W-:Y:S01]  /*116f0*/  FMUL R41, R41, 0.5 ;  /* 0x3f00000029297820 */ /* 0x000fe20000400000 */
[----:B-1----:R-:W-:Y:S01]  /*11700*/  FMUL R252, R35, 0.5 ;  /* 0x3f00000023fc7820 */ /* 0x002fe20000400000 */
[----:B------:R-:W-:Y:S01]  /*11710*/  FMUL R35, R34, 0.5 ;  /* 0x3f00000022237820 */ /* 0x000fe20000400000 */
[----:B------:R-:W-:Y:S01]  /*11720*/  FMUL R34, R25, 0.5 ;  /* 0x3f00000019227820 */ /* 0x000fe20000400000 */
[----:B------:R-:W-:Y:S01]  /*11730*/  FMUL R25, R6, 0.5 ;  /* 0x3f00000006197820 */ /* 0x000fe20000400000 */
[----:B--2---:R-:W-:Y:S01]  /*11740*/  FMUL R251, R32, 0.5 ;  /* 0x3f00000020fb7820 */ /* 0x004fe20000400000 */
[----:B------:R1:W-:Y:S01]  /*11750*/  STL [R1], R252 ;  /* 0x000000fc01007387 */ /* 0x0003e20000100800 */
[----:B------:R-:W-:Y:S01]  /*11760*/  FMUL R32, R24, 0.5 ;  /* 0x3f00000018207820 */ /* 0x000fe20000400000 */
        /* <DEDUP_REMOVED lines=8> */
[----:B-1----:R-:W-:Y:S01]  /*117f0*/  FMUL R252, R28, 0.5 ;  /* 0x3f0000001cfc7820 */ /* 0x002fe20000400000 */
[----:B------:R-:W-:Y:S01]  /*11800*/  FMUL R28, R4, 0.5 ;  /* 0x3f000000041c7820 */ /* 0x000fe20000400000 */
[----:B------:R-:W-:Y:S01]  /*11810*/  FADD.FTZ R4, |R220|, -RZ ;  /* 0x800000ffdc047221 */ /* 0x000fe20000010200 */
[----:B------:R-:W-:Y:S01]  /*11820*/  FMUL R49, R49, 0.5 ;  /* 0x3f00000031317820 */ /* 0x000fe20000400000 */
[----:B------:R-:W-:Y:S01]  /*11830*/  FMUL R50, R50, 0.5 ;  /* 0x3f00000032327820 */ /* 0x000fe20000400000 */
[----:B------:R1:W-:Y:S01]  /*11840*/  STL [R1+0x4], R252 ;  /* 0x000004fc01007387 */ /* 0x0003e20000100800 */
[----:B------:R-:W-:Y:S01]  /*11850*/  FMUL R51, R51, 0.5 ;  /* 0x3f00000033337820 */ /* 0x000fe20000400000 */
[----:B------:R-:W-:Y:S01]  /*11860*/  FSETP.GE.AND P6, PT, R4, 0.60000002384185791016, PT ;  /* 0x3f19999a0400780b */ /* 0x000fe20003fc6000 */
        /* <DEDUP_REMOVED lines=108> */
.L_x_383:
[----:B------:R-:W-:Y:S01]  /*11f30*/  MOV R4, 0x3c80f082 ;  /* 0x3c80f08200047802 */ /* 0x000fe20000000f00 */
[----:B------:R-:W-:-:S04]  /*11f40*/  FMUL R5, R220, R220 ;  /* 0x000000dcdc057220 */ /* 0x000fc80000400000 */
[----:B------:R-:W-:-:S04]  /*11f50*/  FFMA.FTZ R4, R5, R4, -0.052303962409496307373 ;  /* 0xbd563cae05047423 */ /* 0x000fc80000010004 */
[----:B------:R-:W-:-:S04]  /*11f60*/  FFMA.FTZ R4, R5, R4, 0.1331529766321182251 ;  /* 0x3e08594105047423 */ /* 0x000fc80000010004 */
[----:B------:R-:W-:-:S04]  /*11f70*/  FFMA.FTZ R4, R5, R4, -0.33332768082618713379 ;  /* 0xbeaaa9ed05047423 */ /* 0x000fc80000010004 */
[----:B------:R-:W-:-:S04]  /*11f80*/  FFMA.FTZ R4, R5, R4, RZ ;  /* 0x0000000405047223 */ /* 0x000fc800000100ff */
[----:B------:R-:W-:-:S07]  /*11f90*/  FFMA.FTZ R220, R220, R4, R220 ;  /* 0x00000004dcdc7223 */ /* 0x000fce00000100dc */
.L_x_384:
[----:B------:R-:W-:Y:S05]  /*11fa0*/  BSYNC B0 ;  /* 0x0000000000007941 */ /* 0x000fea0003800000 */
.L_x_382:
[----:B------:R-:W2:Y:S04]  /*11fb0*/  LDL.LU R4, [R1+0x14] ;  /* 0x0000140001047983 */ /* 0x000ea80000300800 */
[----:B------:R1:W-:Y:S04]  /*11fc0*/  STL [R1+0x3c], R218 ;  /* 0x00003cda01007387 */ /* 0x0003e80000100800 */
[----:B-1----:R-:W3:Y:S04]  /*11fd0*/  LDL.LU R218, [R1+0xc] ;  /* 0x00000c0001da7983 */ /* 0x002ee80000300800 */
[----:B------:R-:W4:Y:S04]  /*11fe0*/  LDL.LU R5, [R1+0x18] ;  /* 0x0000180001057983 */ /* 0x000f280000300800 */
[----:B------:R1:W-:Y:S04]  /*11ff0*/  STL [R1+0x38], R219 ;  /* 0x000038db01007387 */ /* 0x0003e80000100800 */
[----:B-1----:R-:W3:Y:S04]  /*12000*/  LDL.LU R219, [R1+0x8] ;  /* 0x0000080001db7983 */ /* 0x002ee80000300800 */
[----:B------:R1:W-:Y:S04]  /*12010*/  STL [R1+0x34], R221 ;  /* 0x000034dd01007387 */ /* 0x0003e80000100800 */
[----:B-1----:R-:W3:Y:S04]  /*12020*/  LDL.LU R221, [R1] ;  /* 0x0000000001dd7983 */ /* 0x002ee80000300800 */
[----:B------:R-:W3:Y:S01]  /*12030*/  LDL.LU R6, [R1+0x1c] ;  /* 0x00001c0001067983 */ /* 0x000ee20000300800 */
[----:B------:R-:W-:Y:S01]  /*12040*/  FADD R247, R247, 1 ;  /* 0x3f800000f7f77421 */ /* 0x000fe20000000000 */
[----:B------:R-:W-:-:S02]  /*12050*/  FADD R246, R246, 1 ;  /* 0x3f800000f6f67421 */ /* 0x000fc40000000000 */
[----:B------:R-:W3:Y:S01]  /*12060*/  LDL.LU R7, [R1+0x24] ;  /* 0x0000240001077983 */ /* 0x000ee20000300800 */
[C---:B------:R-:W-:Y:S01]  /*12070*/  LOP3.LUT P6, RZ, R3.reuse, 0x1, RZ, 0xc0, !PT ;  /* 0x0000000103ff7812 */ /* 0x040fe200078cc0ff */
[----:B------:R-:W-:Y:S01]  /*12080*/  FADD R234, R234, 1 ;  /* 0x3f800000eaea7421 */ /* 0x000fe20000000000 */
[----:B-----5:R-:W-:Y:S01]  /*12090*/  IMAD R0, R2, 0x3000, R0 ;  /* 0x0000300002007824 */ /* 0x020fe200078e0200 */
[----:B------:R-:W-:Y:S01]  /*120a0*/  LOP3.LUT R3, R3, 0xfffffbff, RZ, 0xc0, !PT ;  /* 0xfffffbff03037812 */ /* 0x000fe200078ec0ff */
[----:B--2---:R-:W-:Y:S01]  /*120b0*/  FADD R4, R4, 1 ;  /* 0x3f80000004047421 */ /* 0x004fe20000000000 */
[----:B----4-:R-:W-:-:S03]  /*120c0*/  FADD R5, R5, 1 ;  /* 0x3f80000005057421 */ /* 0x010fc60000000000 */
[----:B---3--:R-:W-:Y:S01]  /*120d0*/  FMUL R4, R218, R4 ;  /* 0x00000004da047220 */ /* 0x008fe20000400000 */
[----:B------:R-:W-:Y:S01]  /*120e0*/  FMUL R247, R221, R247 ;  /* 0x000000f7ddf77220 */ /* 0x000fe20000400000 */
[----:B------:R-:W3:Y:S01]  /*120f0*/  LDL.LU R218, [R1+0x3c] ;  /* 0x00003c0001da7983 */ /* 0x000ee20000300800 */
[----:B------:R-:W-:Y:S01]  /*12100*/  FADD R6, R6, 1 ;  /* 0x3f80000006067421 */ /* 0x000fe20000000000 */
[----:B------:R-:W-:Y:S01]  /*12110*/  FMUL R5, R219, R5 ;  /* 0x00000005db057220 */ /* 0x000fe20000400000 */
[----:B------:R-:W-:Y:S01]  /*12120*/  FADD R7, R7, 1 ;  /* 0x3f80000007077421 */ /* 0x000fe20000000000 */
[----:B------:R-:W4:Y:S01]  /*12130*/  LDL.LU R219, [R1+0x38] ;  /* 0x0000380001db7983 */ /* 0x000f220000300800 */
[----:B------:R-:W-:Y:S01]  /*12140*/  FMUL R251, R251, R6 ;  /* 0x00000006fbfb7220 */ /* 0x000fe20000400000 */
[----:B------:R-:W-:Y:S01]  /*12150*/  FMUL R6, R35, R246 ;  /* 0x000000f623067220 */ /* 0x000fe20000400000 */
[----:B------:R-:W-:Y:S01]  /*12160*/  FMUL R29, R29, R234 ;  /* 0x000000ea1d1d7220 */ /* 0x000fe20000400000 */
[----:B------:R-:W5:Y:S01]  /*12170*/  LDL.LU R221, [R1+0x34] ;  /* 0x0000340001dd7983 */ /* 0x000f620000300800 */
[----:B------:R-:W-:-:S03]  /*12180*/  @P5 LOP3.LUT R3, R3, 0x400, RZ, 0xfc, !PT ;  /* 0x0000040003035812 */ /* 0x000fc600078efcff */
[----:B------:R-:W2:Y:S01]  /*12190*/  LDL.LU R246, [R1+0x20] ;  /* 0x0000200001f67983 */ /* 0x000ea20000300800 */
[----:B------:R-:W-:Y:S01]  /*121a0*/  FMUL R33, R33, R7 ;  /* 0x0000000721217220 */ /* 0x000fe20000400000 */
[----:B------:R-:W-:Y:S02]  /*121b0*/  F2FP.BF16.F32.PACK_AB R4, R5, R4 ;  /* 0x000000040504723e */ /* 0x000fe400000010ff */
[----:B------:R-:W-:Y:S01]  /*121c0*/  F2FP.BF16.F32.PACK_AB R5, R251, R247 ;  /* 0x000000f7fb05723e */ /* 0x000fe200000010ff */
[----:B------:R-:W3:Y:S01]  /*121d0*/  LDL.LU R234, [R1+0x10] ;  /* 0x0000100001ea7983 */ /* 0x000ee20000300800 */
[----:B------:R-:W-:Y:S01]  /*121e0*/  F2FP.BF16.F32.PACK_AB R6, R33, R6 ;  /* 0x000000062106723e */ /* 0x000fe200000010ff */
[----:B------:R-:W-:Y:S01]  /*121f0*/  FADD R249, R249, 1 ;  /* 0x3f800000f9f97421 */ /* 0x000fe20000000000 */
[----:B------:R-:W-:Y:S01]  /*12200*/  FADD R245, R245, 1 ;  /* 0x3f800000f5f57421 */ /* 0x000fe20000000000 */
[----:B------:R-:W3:Y:S01]  /*12210*/  LDL.LU R2, [R1+0x30] ;  /* 0x0000300001027983 */ /* 0x000ee20000300800 */
[----:B------:R-:W-:-:S03]  /*12220*/  LOP3.LUT P5, RZ, R3, 0x200, RZ, 0xc0, !PT ;  /* 0x0000020003ff7812 */ /* 0x000fc600078ac0ff */
[----:B------:R-:W3:Y:S01]  /*12230*/  LDL.LU R251, [R1+0x28] ;  /* 0x0000280001fb7983 */ /* 0x000ee20000300800 */
[----:B--2---:R-:W-:Y:S02]  /*12240*/  FADD R7, R246, 1 ;  /* 0x3f800000f6077421 */ /* 0x004fe40000000000 */
[----:B------:R-:W1:Y:S02]  /*12250*/  LDC.64 R246, c[0x0][0x228] ;  /* 0x00008a00fff67b82 */ /* 0x000e640000000a00 */
[----:B------:R-:W-:-:S05]  /*12260*/  FMUL R7, R31, R7 ;  /* 0x000000071f077220 */ /* 0x000fca0000400000 */
[----:B------:R-:W-:Y:S01]  /*12270*/  F2FP.BF16.F32.PACK_AB R7, R29, R7 ;  /* 0x000000071d07723e */ /* 0x000fe200000010ff */
[----:B-1----:R-:W-:-:S05]  /*12280*/  IMAD.WIDE R26, R0, 0x2, R246 ;  /* 0x00000002001a7825 */ /* 0x002fca00078e02f6 */
[----:B------:R1:W-:Y:S04]  /*12290*/  @P6 STG.E.128 desc[UR30][R26.64], R4 ;  /* 0x000000041a006986 */ /* 0x0003e8000c101d1e */
[----:B-1----:R-:W2:Y:S04]  /*122a0*/  LDL.LU R6, [R1+0x4] ;  /* 0x0000040001067983 */ /* 0x002ea80000300800 */
[----:B------:R-:W4:Y:S01]  /*122b0*/  LDL.LU R7, [R1+0x2c] ;  /* 0x00002c0001077983 */ /* 0x000f220000300800 */
[----:B---3--:R-:W-:Y:S01]  /*122c0*/  FADD R31, R251, 1 ;  /* 0x3f800000fb1f7421 */ /* 0x008fe20000000000 */
[----:B------:R-:W-:Y:S01]  /*122d0*/  FADD R5, R242, 1 ;  /* 0x3f800000f2057421 */ /* 0x000fe20000000000 */
[----:B------:R-:W-:Y:S01]  /*122e0*/  FADD R2, R2, 1 ;  /* 0x3f80000002027421 */ /* 0x000fe20000000000 */
[----:B------:R-:W-:Y:S01]  /*122f0*/  FADD R4, R243, 1 ;  /* 0x3f800000f3047421 */ /* 0x000fe20000000000 */
[----:B------:R-:W-:Y:S01]  /*12300*/  FMUL R36, R36, R31 ;  /* 0x0000001f24247220 */ /* 0x000fe20000400000 */
[----:B------:R-:W-:Y:S01]  /*12310*/  FADD R31, R250, 1 ;  /* 0x3f800000fa1f7421 */ /* 0x000fe20000000000 */
[----:B------:R-:W-:Y:S01]  /*12320*/  FMUL R26, R24, R5 ;  /* 0x00000005181a7220 */ /* 0x000fe20000400000 */
[----:B------:R-:W-:Y:S01]  /*12330*/  FMUL R32, R32, R249 ;  /* 0x000000f920207220 */ /* 0x000fe20000400000 */
[----:B------:R-:W-:Y:S01]  /*12340*/  FMUL R245, R30, R245 ;  /* 0x000000f51ef57220 */ /* 0x000fe20000400000 */
[----:B------:R-:W-:Y:S01]  /*12350*/  FMUL R31, R34, R31 ;  /* 0x0000001f221f7220 */ /* 0x000fe20000400000 */
[----:B------:R-:W-:-:S04]  /*12360*/  IADD3 R24, R0, 0x18000, RZ ;  /* 0x0001800000187810 */ /* 0x000fc80007ffe0ff */
[----:B------:R-:W-:Y:S01]  /*12370*/  F2FP.BF16.F32.PACK_AB R5, R31, R36 ;  /* 0x000000241f05723e */ /* 0x000fe200000010ff */
[----:B------:R-:W-:Y:S01]  /*12380*/  FADD R27, R248, 1 ;  /* 0x3f800000f81b7421 */ /* 0x000fe20000000000 */
[----:B------:R-:W-:Y:S01]  /*12390*/  FADD R244, R244, 1 ;  /* 0x3f800000f4f47421 */ /* 0x000fe20000000000 */
[----:B------:R-:W-:Y:S01]  /*123a0*/  FADD R241, R241, 1 ;  /* 0x3f800000f1f17421 */ /* 0x000fe20000000000 */
[----:B------:R-:W-:Y:S01]  /*123b0*/  FADD R237, R237, 1 ;  /* 0x3f800000eded7421 */ /* 0x000fe20000000000 */
[----:B------:R-:W-:Y:S01]  /*123c0*/  FADD R233, R233, 1 ;  /* 0x3f800000e9e97421 */ /* 0x000fe20000000000 */
[----:B------:R-:W-:Y:S01]  /*123d0*/  LOP3.LUT P6, RZ, R3, 0x100, RZ, 0xc0, !PT ;  /* 0x0000010003ff7812 */ /* 0x000fe200078cc0ff */
[----:B------:R-:W-:Y:S01]  /*123e0*/  FMUL R38, R38, R27 ;  /* 0x0000001b26267220 */ /* 0x000fe20000400000 */
[----:B------:R-:W-:Y:S01]  /*123f0*/  FMUL R39, R39, R244 ;  /* 0x000000f427277220 */ /* 0x000fe20000400000 */
[----:B------:R-:W-:Y:S01]  /*12400*/  FMUL R40, R40, R241 ;  /* 0x000000f128287220 */ /* 0x000fe20000400000 */
[----:B------:R-:W-:Y:S01]  /*12410*/  FMUL R237, R42, R237 ;  /* 0x000000ed2aed7220 */ /* 0x000fe20000400000 */
[----:B------:R-:W-:Y:S01]  /*12420*/  FMUL R44, R44, R233 ;  /* 0x000000e92c2c7220 */ /* 0x000fe20000400000 */
[----:B------:R-:W-:Y:S01]  /*12430*/  FADD R240, R240, 1 ;  /* 0x3f800000f0f07421 */ /* 0x000fe20000000000 */
[----:B------:R-:W-:Y:S01]  /*12440*/  FADD R27, R238, 1 ;  /* 0x3f800000ee1b7421 */ /* 0x000fe20000000000 */
[----:B------:R-:W-:Y:S01]  /*12450*/  FADD R236, R236, 1 ;  /* 0x3f800000ecec7421 */ /* 0x000fe20000000000 */
[----:B------:R-:W-:Y:S01]  /*12460*/  FADD R229, R229, 1 ;  /* 0x3f800000e5e57421 */ /* 0x000fe20000000000 */
[----:B------:R-:W-:Y:S01]  /*12470*/  FADD R225, R225, 1 ;  /* 0x3f800000e1e17421 */ /* 0x000fe20000000000 */
        /* <DEDUP_REMOVED lines=13> */
[----:B------:R-:W-:-:S05]  /*12550*/  IADD3 R8, R0, 0x60000, RZ ;  /* 0x0006000000087810 */ /* 0x000fca0007ffe0ff */
[----:B------:R-:W-:-:S04]  /*12560*/  IMAD.WIDE R8, R8, 0x2, R246 ;  /* 0x0000000208087825 */ /* 0x000fc800078e02f6 */
[----:B------:R-:W-:Y:S01]  /*12570*/  FADD R104, R104, 1 ;  /* 0x3f80000068687421 */ /* 0x000fe20000000000 */
[----:B------:R-:W-:Y:S01]  /*12580*/  FADD R23, R23, 1 ;  /* 0x3f80000017177421 */ /* 0x000fe20000000000 */
[----:B------:R-:W-:Y:S02]  /*12590*/  FADD R107, R107, 1 ;  /* 0x3f8000006b6b7421 */ /* 0x000fe40000000000 */
[----:B------:R-:W-:Y:S01]  /*125a0*/  FMUL R17, R17, R104 ;  /* 0x0000006811117220 */ /* 0x000fe20000400000 */
[----:B------:R-:W-:Y:S01]  /*125b0*/  FMUL R18, R18, R23 ;  /* 0x0000001712127220 */ /* 0x000fe20000400000 */
[----:B------:R-:W-:Y:S01]  /*125c0*/  FMUL R107, R54, R107 ;  /* 0x0000006b366b7220 */ /* 0x000fe20000400000 */
[----:B------:R-:W-:Y:S01]  /*125d0*/  FADD R97, R97, 1 ;  /* 0x3f80000061617421 */ /* 0x000fe20000000000 */
[----:B------:R-:W-:Y:S01]  /*125e0*/  FADD R122, R122, 1 ;  /* 0x3f8000007a7a7421 */ /* 0x000fe20000000000 */
[----:B------:R-:W-:Y:S01]  /*125f0*/  FADD R99, R99, 1 ;  /* 0x3f80000063637421 */ /* 0x000fe20000000000 */
[----:B------:R-:W-:-:S02]  /*12600*/  FADD R123, R123, 1 ;  /* 0x3f8000007b7b7421 */ /* 0x000fc40000000000 */
[----:B------:R-:W-:Y:S02]  /*12610*/  FMUL R117, R117, R122 ;  /* 0x0000007a75757220 */ /* 0x000fe40000400000 */
        /* <DEDUP_REMOVED lines=11> */
[----:B------:R-:W-:-:S04]  /*126d0*/  FADD R95, R95, 1 ;  /* 0x3f8000005f5f7421 */ /* 0x000fc80000000000 */
[----:B------:R-:W-:Y:S01]  /*126e0*/  FMUL R95, R134, R95 ;  /* 0x0000005f865f7220 */ /* 0x000fe20000400000 */
        /* <DEDUP_REMOVED lines=9> */
[----:B------:R-:W-:Y:S01]  /*12780*/  FADD R162, R162, 1 ;  /* 0x3f800000a2a27421 */ /* 0x000fe20000000000 */
        /* <DEDUP_REMOVED lines=45> */
[----:B--2---:R-:W-:Y:S01]  /*12a60*/  FMUL R2, R6, R2 ;  /* 0x0000000206027220 */ /* 0x004fe20000400000 */
[----:B----4-:R-:W-:Y:S01]  /*12a70*/  FADD R29, R7, 1 ;  /* 0x3f800000071d7421 */ /* 0x010fe20000000000 */
[----:B------:R-:W-:-:S03]  /*12a80*/  FMUL R7, R25, R4 ;  /* 0x0000000419077220 */ /* 0x000fc60000400000 */
[----:B------:R-:W-:Y:S01]  /*12a90*/  FMUL R29, R252, R29 ;  /* 0x0000001dfc1d7220 */ /* 0x000fe20000400000 */
[----:B------:R-:W-:Y:S01]  /*12aa0*/  F2FP.BF16.F32.PACK_AB R6, R245, R32 ;  /* 0x00000020f506723e */ /* 0x000fe200000010ff */
[----:B------:R-:W-:Y:S01]  /*12ab0*/  IMAD.WIDE R24, R24, 0x2, R246 ;  /* 0x0000000218187825 */ /* 0x000fe200078e02f6 */
[----:B------:R-:W-:Y:S02]  /*12ac0*/  F2FP.BF16.F32.PACK_AB R7, R26, R7 ;  /* 0x000000071a07723e */ /* 0x000fe400000010ff */
[----:B------:R-:W-:Y:S01]  /*12ad0*/  F2FP.BF16.F32.PACK_AB R4, R29, R2 ;  /* 0x000000021d04723e */ /* 0x000fe200000010ff */
[----:B------:R-:W-:-:S04]  /*12ae0*/  FADD R2, R234, 1 ;  /* 0x3f800000ea027421 */ /* 0x000fc80000000000 */
[----:B------:R1:W-:Y:S01]  /*12af0*/  @P5 STG.E.128 desc[UR30][R24.64], R4 ;  /* 0x0000000418005986 */ /* 0x0003e2000c101d1e */
[----:B------:R-:W-:Y:S01]  /*12b00*/  FMUL R37, R37, R2 ;  /* 0x0000000225257220 */ /* 0x000fe20000400000 */
[----:B------:R-:W-:-:S04]  /*12b10*/  FADD R2, R239, 1 ;  /* 0x3f800000ef027421 */ /* 0x000fc80000000000 */
[----:B------:R-:W-:Y:S01]  /*12b20*/  FMUL R2, R41, R2 ;  /* 0x0000000229027220 */ /* 0x000fe20000400000 */
[----:B-1----:R-:W-:Y:S01]  /*12b30*/  FADD R4, R235, 1 ;  /* 0x3f800000eb047421 */ /* 0x002fe20000000000 */
[----:B------:R-:W-:-:S03]  /*12b40*/  IADD3 R24, R0, 0x30000, RZ ;  /* 0x0003000000187810 */ /* 0x000fc60007ffe0ff */
[----:B------:R-:W-:Y:S01]  /*12b50*/  FMUL R7, R43, R4 ;  /* 0x000000042b077220 */ /* 0x000fe20000400000 */
[----:B------:R-:W-:Y:S01]  /*12b60*/  F2FP.BF16.F32.PACK_AB R4, R38, R37 ;  /* 0x000000252604723e */ /* 0x000fe200000010ff */
[----:B------:R-:W-:Y:S01]  /*12b70*/  IMAD.WIDE R24, R24, 0x2, R246 ;  /* 0x0000000218187825 */ /* 0x000fe200078e02f6 */
[----:B------:R-:W-:Y:S02]  /*12b80*/  F2FP.BF16.F32.PACK_AB R5, R40, R39 ;  /* 0x000000272805723e */ /* 0x000fe400000010ff */
[----:B------:R-:W-:Y:S02]  /*12b90*/  F2FP.BF16.F32.PACK_AB R6, R237, R2 ;  /* 0x00000002ed06723e */ /* 0x000fe400000010ff */
[----:B------:R-:W-:Y:S01]  /*12ba0*/  F2FP.BF16.F32.PACK_AB R7, R44, R7 ;  /* 0x000000072c07723e */ /* 0x000fe200000010ff */
[----:B------:R-:W-:Y:S01]  /*12bb0*/  FADD R29, R232, 1 ;  /* 0x3f800000e81d7421 */ /* 0x000fe20000000000 */
[----:B------:R-:W-:Y:S01]  /*12bc0*/  FADD R2, R231, 1 ;  /* 0x3f800000e7027421 */ /* 0x000fe20000000000 */
[----:B------:R-:W-:-:S02]  /*12bd0*/  LOP3.LUT P5, RZ, R3, 0x80, RZ, 0xc0, !PT ;  /* 0x0000008003ff7812 */ /* 0x000fc400078ac0ff */
[----:B------:R1:W-:Y:S01]  /*12be0*/  @P6 STG.E.128 desc[UR30][R24.64], R4 ;  /* 0x0000000418006986 */ /* 0x0003e2000c101d1e */
[----:B------:R-:W-:Y:S01]  /*12bf0*/  FMUL R48, R48, R29 ;  /* 0x0000001d30307220 */ /* 0x000fe20000400000 */
[----:B------:R-:W-:Y:S01]  /*12c00*/  FMUL R2, R49, R2 ;  /* 0x0000000231027220 */ /* 0x000fe20000400000 */
[----:B------:R-:W-:Y:S01]  /*12c10*/  FADD R29, R226, 1 ;  /* 0x3f800000e21d7421 */ /* 0x000fe20000000000 */
        /* <DEDUP_REMOVED lines=9> */
[----:B------:R-:W-:-:S03]  /*12cb0*/  LOP3.LUT P6, RZ, R3, 0x40, RZ, 0xc0, !PT ;  /* 0x0000004003ff7812 */ /* 0x000fc600078cc0ff */
[----:B------:R1:W-:Y:S01]  /*12cc0*/  @P5 STG.E.128 desc[UR30][R24.64], R4 ;  /* 0x0000000418005986 */ /* 0x0003e2000c101d1e */
[----:B------:R-:W-:Y:S01]  /*12cd0*/  FMUL R13, R13, R2 ;  /* 0x000000020d0d7220 */ /* 0x000fe20000400000 */
[----:B------:R-:W-:Y:S01]  /*12ce0*/  FMUL R10, R10, R29 ;  /* 0x0000001d0a0a7220 */ /* 0x000fe20000400000 */
[----:B-1----:R-:W-:Y:S01]  /*12cf0*/  FADD R4, R55, 1 ;  /* 0x3f80000037047421 */ /* 0x002fe20000000000 */
[----:B------:R-:W-:Y:S01]  /*12d00*/  FMUL R6, R12, R223 ;  /* 0x000000df0c067220 */ /* 0x000fe20000400000 */
[----:B------:R-:W-:Y:S02]  /*12d10*/  FMUL R7, R14, R19 ;  /* 0x000000130e077220 */ /* 0x000fe40000400000 */
[----:B------:R-:W-:Y:S01]  /*12d20*/  FMUL R2, R15, R4 ;  /* 0x000000040f027220 */ /* 0x000fe20000400000 */
[----:B------:R-:W-:Y:S02]  /*12d30*/  F2FP.BF16.F32.PACK_AB R4, R228, R27 ;  /* 0x0000001be404723e */ /* 0x000fe400000010ff */
[----:B------:R-:W-:Y:S01]  /*12d40*/  F2FP.BF16.F32.PACK_AB R5, R11, R10 ;  /* 0x0000000a0b05723e */ /* 0x000fe200000010ff */
[----:B------:R-:W-:Y:S01]  /*12d50*/  FADD R11, R222, 1 ;  /* 0x3f800000de0b7421 */ /* 0x000fe20000000000 */
[----:B------:R-:W-:-:S02]  /*12d60*/  F2FP.BF16.F32.PACK_AB R6, R13, R6 ;  /* 0x000000060d06723e */ /* 0x000fc400000010ff */
[----:B------:R-:W-:Y:S01]  /*12d70*/  F2FP.BF16.F32.PACK_AB R7, R2, R7 ;  /* 0x000000070207723e */ /* 0x000fe200000010ff */
[----:B------:R-:W-:Y:S01]  /*12d80*/  FMUL R16, R16, R11 ;  /* 0x0000000b10107220 */ /* 0x000fe20000400000 */
[----:B------:R-:W-:Y:S01]  /*12d90*/  FADD R2, R111, 1 ;  /* 0x3f8000006f027421 */ /* 0x000fe20000000000 */
[----:B------:R-:W-:Y:S02]  /*12da0*/  FADD R11, R108, 1 ;  /* 0x3f8000006c0b7421 */ /* 0x000fe40000000000 */
[----:B------:R1:W-:Y:S01]  /*12db0*/  @P6 STG.E.128 desc[UR30][R8.64], R4 ;  /* 0x0000000408006986 */ /* 0x0003e2000c101d1e */
[----:B------:R-:W-:Y:S01]  /*12dc0*/  LOP3.LUT P5, RZ, R3, 0x20, RZ, 0xc0, !PT ;  /* 0x0000002003ff7812 */ /* 0x000fe200078ac0ff */
[----:B------:R-:W-:Y:S01]  /*12dd0*/  FMUL R21, R21, R2 ;  /* 0x0000000215157220 */ /* 0x000fe20000400000 */
[----:B------:R-:W-:Y:S01]  /*12de0*/  FADD R13, R120, 1 ;  /* 0x3f800000780d7421 */ /* 0x000fe20000000000 */
[----:B------:R-:W-:Y:S01]  /*12df0*/  FADD R10, R121, 1 ;  /* 0x3f800000790a7421 */ /* 0x000fe20000000000 */
[----:B------:R-:W-:Y:S01]  /*12e00*/  LOP3.LUT P6, RZ, R3, 0x10, RZ, 0xc0, !PT ;  /* 0x0000001003ff7812 */ /* 0x000fe200078cc0ff */
[----:B-1----:R-:W-:Y:S01]  /*12e10*/  FADD R5, R112, 1 ;  /* 0x3f80000070057421 */ /* 0x002fe20000000000 */
[----:B------:R-:W-:Y:S01]  /*12e20*/  FADD R4, R115, 1 ;  /* 0x3f80000073047421 */ /* 0x000fe20000000000 */
[----:B------:R-:W-:Y:S01]  /*12e30*/  FMUL R6, R20, R11 ;  /* 0x0000000b14067220 */ /* 0x000fe20000400000 */
[----:B------:R-:W-:Y:S01]  /*12e40*/  IADD3 R8, R0, 0x78000, RZ ;  /* 0x0007800000087810 */ /* 0x000fe20007ffe0ff */
[----:B------:R-:W-:Y:S01]  /*12e50*/  FMUL R7, R22, R5 ;  /* 0x0000000516077220 */ /* 0x000fe20000400000 */
[----:B------:R-:W-:Y:S01]  /*12e60*/  FMUL R2, R105, R4 ;  /* 0x0000000469027220 */ /* 0x000fe20000400000 */
[----:B------:R-:W-:-:S02]  /*12e70*/  F2FP.BF16.F32.PACK_AB R4, R17, R16 ;  /* 0x000000101104723e */ /* 0x000fc400000010ff */
[----:B------:R-:W-:Y:S01]  /*12e80*/  F2FP.BF16.F32.PACK_AB R5, R107, R18 ;  /* 0x000000126b05723e */ /* 0x000fe200000010ff */
[----:B------:R-:W-:Y:S01]  /*12e90*/  IMAD.WIDE R8, R8, 0x2, R246 ;  /* 0x0000000208087825 */ /* 0x000fe200078e02f6 */
[----:B------:R-:W-:Y:S02]  /*12ea0*/  F2FP.BF16.F32.PACK_AB R6, R21, R6 ;  /* 0x000000061506723e */ /* 0x000fe400000010ff */
[----:B------:R-:W-:Y:S01]  /*12eb0*/  F2FP.BF16.F32.PACK_AB R7, R2, R7 ;  /* 0x000000070207723e */ /* 0x000fe200000010ff */
[----:B------:R-:W-:Y:S01]  /*12ec0*/  FADD R11, R116, 1 ;  /* 0x3f800000740b7421 */ /* 0x000fe20000000000 */
[----:B------:R-:W-:Y:S01]  /*12ed0*/  FADD R2, R119, 1 ;  /* 0x3f80000077027421 */ /* 0x000fe20000000000 */
[----:B------:R-:W-:Y:S01]  /*12ee0*/  FMUL R13, R110, R13 ;  /* 0x0000000d6e0d7220 */ /* 0x000fe20000400000 */
[----:B------:R-:W-:Y:S01]  /*12ef0*/  FMUL R10, R113, R10 ;  /* 0x0000000a710a7220 */ /* 0x000fe20000400000 */
[----:B------:R1:W-:Y:S01]  /*12f00*/  @P5 STG.E.128 desc[UR30][R8.64], R4 ;  /* 0x0000000408005986 */ /* 0x0003e2000c101d1e */
[----:B------:R-:W-:Y:S01]  /*12f10*/  FMUL R11, R106, R11 ;  /* 0x0000000b6a0b7220 */ /* 0x000fe20000400000 */
[----:B------:R-:W-:Y:S01]  /*12f20*/  FMUL R2, R109, R2 ;  /* 0x000000026d027220 */ /* 0x000fe20000400000 */
[----:B------:R-:W-:Y:S01]  /*12f30*/  LOP3.LUT P5, RZ, R3, 0x8, RZ, 0xc0, !PT ;  /* 0x0000000803ff7812 */ /* 0x000fe200078ac0ff */
[----:B-1----:R-:W-:Y:S01]  /*12f40*/  FMUL R6, R114, R97 ;  /* 0x0000006172067220 */ /* 0x002fe20000400000 */
[----:B------:R-:W-:Y:S01]  /*12f50*/  FMUL R7, R118, R99 ;  /* 0x0000006376077220 */ /* 0x000fe20000400000 */
[----:B------:R-:W-:-:S02]  /*12f60*/  IADD3 R8, R0, 0x90000, RZ ;  /* 0x0009000000087810 */ /* 0x000fc40007ffe0ff */
[----:B------:R-:W-:Y:S02]  /*12f70*/  F2FP.BF16.F32.PACK_AB R4, R2, R11 ;  /* 0x0000000b0204723e */ /* 0x000fe400000010ff */
[----:B------:R-:W-:Y:S01]  /*12f80*/  F2FP.BF16.F32.PACK_AB R5, R10, R13 ;  /* 0x0000000d0a05723e */ /* 0x000fe200000010ff */
[----:B------:R-:W-:Y:S01]  /*12f90*/  IMAD.WIDE R8, R8, 0x2, R246 ;  /* 0x0000000208087825 */ /* 0x000fe200078e02f6 */
[----:B------:R-:W-:Y:S02]  /*12fa0*/  F2FP.BF16.F32.PACK_AB R6, R117, R6 ;  /* 0x000000067506723e */ /* 0x000fe400000010ff */
[----:B------:R-:W-:Y:S01]  /*12fb0*/  F2FP.BF16.F32.PACK_AB R7, R124, R7 ;  /* 0x000000077c07723e */ /* 0x000fe200000010ff */
[----:B------:R-:W-:Y:S01]  /*12fc0*/  FADD R11, R132, 1 ;  /* 0x3f800000840b7421 */ /* 0x000fe20000000000 */
[----:B------:R-:W-:-:S03]  /*12fd0*/  FADD R2, R135, 1 ;  /* 0x3f80000087027421 */ /* 0x000fc60000000000 */
[----:B------:R1:W-:Y:S01]  /*12fe0*/  @P6 STG.E.128 desc[UR30][R8.64], R4 ;  /* 0x0000000408006986 */ /* 0x0003e2000c101d1e */
[----:B------:R-:W-:Y:S01]  /*12ff0*/  FMUL R127, R127, R2 ;  /* 0x000000027f7f7220 */ /* 0x000fe20000400000 */
[----:B------:R-:W-:-:S04]  /*13000*/  FADD R2, R143, 1 ;  /* 0x3f8000008f027421 */ /* 0x000fc80000000000 */
[----:B------:R-:W-:Y:S01]  /*13010*/  FMUL R10, R137, R2 ;  /* 0x00000002890a7220 */ /* 0x000fe20000400000 */
[----:B-1----:R-:W-:Y:S01]  /*13020*/  FADD R5, R136, 1 ;  /* 0x3f80000088057421 */ /* 0x002fe20000000000 */
[----:B------:R-:W-:Y:S01]  /*13030*/  FMUL R6, R100, R11 ;  /* 0x0000000b64067220 */ /* 0x000fe20000400000 */
[----:B------:R-:W-:Y:S02]  /*13040*/  IADD3 R8, R0, 0xa8000, RZ ;  /* 0x000a800000087810 */ /* 0x000fe40007ffe0ff */
[----:B------:R-:W-:Y:S01]  /*13050*/  FMUL R7, R102, R5 ;  /* 0x0000000566077220 */ /* 0x000fe20000400000 */
[----:B------:R-:W-:Y:S02]  /*13060*/  F2FP.BF16.F32.PACK_AB R4, R125, R96 ;  /* 0x000000607d04723e */ /* 0x000fe400000010ff */
[----:B------:R-:W-:Y:S01]  /*13070*/  F2FP.BF16.F32.PACK_AB R5, R131, R98 ;  /* 0x000000628305723e */ /* 0x000fe200000010ff */
[----:B------:R-:W-:Y:S01]  /*13080*/  IMAD.WIDE R8, R8, 0x2, R246 ;  /* 0x0000000208087825 */ /* 0x000fe200078e02f6 */
[----:B------:R-:W-:-:S02]  /*13090*/  F2FP.BF16.F32.PACK_AB R6, R127, R6 ;  /* 0x000000067f06723e */ /* 0x000fc400000010ff */
[----:B------:R-:W-:Y:S01]  /*130a0*/  F2FP.BF16.F32.PACK_AB R7, R138, R7 ;  /* 0x000000078a07723e */ /* 0x000fe200000010ff */
[----:B------:R-:W-:-:S04]  /*130b0*/  FADD R2, R147, 1 ;  /* 0x3f80000093027421 */ /* 0x000fc80000000000 */
[----:B------:R1:W-:Y:S01]  /*130c0*/  @P5 STG.E.128 desc[UR30][R8.64], R4 ;  /* 0x0000000408005986 */ /* 0x0003e2000c101d1e */
[----:B------:R-:W-:Y:S01]  /*130d0*/  FMUL R139, R139, R2 ;  /* 0x000000028b8b7220 */ /* 0x000fe20000400000 */
[----:B------:R-:W-:Y:S01]  /*130e0*/  FADD R2, R155, 1 ;  /* 0x3f8000009b027421 */ /* 0x000fe20000000000 */
[----:B------:R-:W-:Y:S01]  /*130f0*/  FADD R11, R144, 1 ;  /* 0x3f800000900b7421 */ /* 0x000fe20000000000 */
[----:B------:R-:W-:Y:S01]  /*13100*/  LOP3.LUT P6, RZ, R3, 0x4, RZ, 0xc0, !PT ;  /* 0x0000000403ff7812 */ /* 0x000fe200078cc0ff */
[----:B-1----:R-:W-:-:S04]  /*13110*/  FADD R5, R148, 1 ;  /* 0x3f80000094057421 */ /* 0x002fc80000000000 */
[----:B------:R-:W-:Y:S01]  /*13120*/  FMUL R7, R94, R5 ;  /* 0x000000055e077220 */ /* 0x000fe20000400000 */
[----:B------:R-:W-:Y:S01]  /*13130*/  F2FP.BF16.F32.PACK_AB R5, R10, R95 ;  /* 0x0000005f0a05723e */ /* 0x000fe200000010ff */
[----:B------:R-:W-:Y:S01]  /*13140*/  FMUL R10, R149, R2 ;  /* 0x00000002950a7220 */ /* 0x000fe20000400000 */
[----:B------:R-:W-:Y:S01]  /*13150*/  FADD R2, R159, 1 ;  /* 0x3f8000009f027421 */ /* 0x000fe20000000000 */
[----:B------:R-:W-:Y:S01]  /*13160*/  FMUL R6, R92, R11 ;  /* 0x0000000b5c067220 */ /* 0x000fe20000400000 */
[----:B------:R-:W-:Y:S02]  /*13170*/  IADD3 R8, R0, 0xc0000, RZ ;  /* 0x000c000000087810 */ /* 0x000fe40007ffe0ff */
[----:B------:R-:W-:Y:S01]  /*13180*/  FMUL R151, R151, R2 ;  /* 0x0000000297977220 */ /* 0x000fe20000400000 */
[----:B------:R-:W-:Y:S01]  /*13190*/  FADD R2, R167, 1 ;  /* 0x3f800000a7027421 */ /* 0x000fe20000000000 */
[----:B------:R-:W-:Y:S01]  /*131a0*/  F2FP.BF16.F32.PACK_AB R4, R140, R93 ;  /* 0x0000005d8c04723e */ /* 0x000fe200000010ff */
[----:B------:R-:W-:Y:S01]  /*131b0*/  IMAD.WIDE R8, R8, 0x2, R246 ;  /* 0x0000000208087825 */ /* 0x000fe200078e02f6 */
[----:B------:R-:W-:-:S03]  /*131c0*/  F2FP.BF16.F32.PACK_AB R6, R139, R6 ;  /* 0x000000068b06723e */ /* 0x000fc600000010ff */
[----:B------:R-:W-:Y:S01]  /*131d0*/  FMUL R20, R161, R2 ;  /* 0x00000002a1147220 */ /* 0x000fe20000400000 */
[----:B------:R-:W-:Y:S01]  /*131e0*/  F2FP.BF16.F32.PACK_AB R7, R150, R7 ;  /* 0x000000079607723e */ /* 0x000fe200000010ff */
[----:B------:R-:W-:Y:S01]  /*131f0*/  FADD R2, R171, 1 ;  /* 0x3f800000ab027421 */ /* 0x000fe20000000000 */
[----:B------:R-:W-:-:S03]  /*13200*/  LOP3.LUT P5, RZ, R3, 0x400, RZ, 0xc0, !PT ;  /* 0x0000040003ff7812 */ /* 0x000fc600078ac0ff */
[----:B------:R1:W-:Y:S01]  /*13210*/  @P6 STG.E.128 desc[UR30][R8.64], R4 ;  /* 0x0000000408006986 */ /* 0x0003e2000c101d1e */
[----:B------:R-:W-:Y:S01]  /*13220*/  LOP3.LUT P6, RZ, R3, 0x2, RZ, 0xc0, !PT ;  /* 0x0000000203ff7812 */ /* 0x000fe200078cc0ff */
[----:B------:R-:W-:Y:S01]  /*13230*/  FMUL R163, R163, R2 ;  /* 0x00000002a3a37220 */ /* 0x000fe20000400000 */
[----:B------:R-:W-:Y:S01]  /*13240*/  FADD R3, R156, 1 ;  /* 0x3f8000009c037421 */ /* 0x000fe20000000000 */
[----:B------:R-:W-:-:S04]  /*13250*/  FADD R2, R175, 1 ;  /* 0x3f800000af027421 */ /* 0x000fc80000000000 */
[----:B------:R-:W-:Y:S01]  /*13260*/  FMUL R22, R173, R2 ;  /* 0x00000002ad167220 */ /* 0x000fe20000400000 */
[----:B------:R-:W-:-:S04]  /*13270*/  FADD R2, R179, 1 ;  /* 0x3f800000b3027421 */ /* 0x000fc80000000000 */
[----:B------:R-:W-:Y:S01]  /*13280*/  FMUL R24, R189, R2 ;  /* 0x00000002bd187220 */ /* 0x000fe20000400000 */
[----:B-1----:R-:W-:Y:S01]  /*13290*/  FMUL R6, R88, R3 ;  /* 0x0000000358067220 */ /* 0x002fe20000400000 */
[----:B------:R-:W-:Y:S01]  /*132a0*/  FADD R3, R168, 1 ;  /* 0x3f800000a8037421 */ /* 0x000fe20000000000 */
[----:B------:R-:W-:-:S03]  /*132b0*/  FADD R2, R181, 1 ;  /* 0x3f800000b5027421 */ /* 0x000fc60000000000 */
[----:B------:R-:W-:Y:S01]  /*132c0*/  FMUL R84, R84, R3 ;  /* 0x0000000354547220 */ /* 0x000fe20000400000 */
[----:B------:R-:W-:Y:S01]  /*132d0*/  FADD R3, R176, 1 ;  /* 0x3f800000b0037421 */ /* 0x000fe20000000000 */
[----:B------:R-:W-:Y:S01]  /*132e0*/  FMUL R191, R191, R2 ;  /* 0x00000002bfbf7220 */ /* 0x000fe20000400000 */
[----:B------:R-:W-:Y:S02]  /*132f0*/  FADD R2, R75, 1 ;  /* 0x3f8000004b027421 */ /* 0x000fe40000000000 */
[----:B------:R-:W-:Y:S01]  /*13300*/  FMUL R80, R80, R3 ;  /* 0x0000000350507220 */ /* 0x000fe20000400000 */
[----:B------:R-:W-:Y:S01]  /*13310*/  FADD R3, R180, 1 ;  /* 0x3f800000b4037421 */ /* 0x000fe20000000000 */
[----:B------:R-:W-:Y:S01]  /*13320*/  FADD R5, R160, 1 ;  /* 0x3f800000a0057421 */ /* 0x000fe20000000000 */
[----:B------:R-:W-:Y:S01]  /*13330*/  FMUL R197, R197, R2 ;  /* 0x00000002c5c57220 */ /* 0x000fe20000400000 */
[----:B------:R-:W-:Y:S01]  /*13340*/  FADD R2, R57, 1 ;  /* 0x3f80000039027421 */ /* 0x000fe20000000000 */
[----:B------:R-:W-:Y:S01]  /*13350*/  FMUL R190, R190, R3 ;  /* 0x00000003bebe7220 */ /* 0x000fe20000400000 */
[----:B------:R-:W-:Y:S01]  /*13360*/  FADD R3, R74, 1 ;  /* 0x3f8000004a037421 */ /* 0x000fe20000000000 */
[----:B------:R-:W-:Y:S01]  /*13370*/  FMUL R7, R90, R5 ;  /* 0x000000055a077220 */ /* 0x000fe20000400000 */
[----:B------:R-:W-:Y:S01]  /*13380*/  FADD R5, R172, 1 ;  /* 0x3f800000ac057421 */ /* 0x000fe20000000000 */
[----:B------:R-:W-:Y:S01]  /*13390*/  FMUL R209, R209, R2 ;  /* 0x00000002d1d17220 */ /* 0x000fe20000400000 */
[----:B------:R-:W-:Y:S01]  /*133a0*/  FMUL R196, R196, R3 ;  /* 0x00000003c4c47220 */ /* 0x000fe20000400000 */
[----:B------:R-:W-:Y:S01]  /*133b0*/  FADD R3, R70, 1 ;  /* 0x3f80000046037421 */ /* 0x000fe20000000000 */
        /* <DEDUP_REMOVED lines=13> */
[----:B------:R-:W-:Y:S01]  /*13490*/  IADD3 R2, R0, 0xd8000, RZ ;  /* 0x000d800000027810 */ /* 0x000fe20007ffe0ff */
[----:B------:R-:W-:Y:S01]  /*134a0*/  FMUL R216, R216, R5 ;  /* 0x00000005d8d87220 */ /* 0x000fe20000400000 */
[----:B------:R-:W-:Y:S01]  /*134b0*/  F2FP.BF16.F32.PACK_AB R5, R10, R91 ;  /* 0x0000005b0a05723e */ /* 0x000fe200000010ff */
[----:B------:R-:W-:Y:S01]  /*134c0*/  FMUL R217, R217, R4 ;  /* 0x00000004d9d97220 */ /* 0x000fe20000400000 */
[----:B------:R-:W-:Y:S01]  /*134d0*/  IADD3 R8, R0, 0xf0000, RZ ;  /* 0x000f000000087810 */ /* 0x000fe20007ffe0ff */
[----:B------:R-:W-:Y:S01]  /*134e0*/  FMUL R28, R28, R3 ;  /* 0x000000031c1c7220 */ /* 0x000fe20000400000 */
[----:B------:R-:W-:Y:S01]  /*134f0*/  IADD3 R10, R0, 0x108000, RZ ;  /* 0x00108000000a7810 */ /* 0x000fe20007ffe0ff */
[----:B------:R-:W-:Y:S01]  /*13500*/  IMAD.WIDE R2, R2, 0x2, R246 ;  /* 0x0000000202027825 */ /* 0x000fe200078e02f6 */
[----:B------:R-:W-:-:S03]  /*13510*/  F2FP.BF16.F32.PACK_AB R4, R152, R89 ;  /* 0x000000599804723e */ /* 0x000fc600000010ff */
[----:B------:R-:W-:Y:S01]  /*13520*/  FMUL R65, R202, R65 ;  /* 0x00000041ca417220 */ /* 0x000fe20000400000 */
[----:B------:R-:W-:Y:S01]  /*13530*/  F2FP.BF16.F32.PACK_AB R6, R151, R6 ;  /* 0x000000069706723e */ /* 0x000fe200000010ff */
[----:B------:R-:W-:Y:S01]  /*13540*/  FMUL R66, R203, R66 ;  /* 0x00000042cb427220 */ /* 0x000fe20000400000 */
[----:B------:R-:W-:Y:S01]  /*13550*/  F2FP.BF16.F32.PACK_AB R7, R162, R7 ;  /* 0x00000007a207723e */ /* 0x000fe200000010ff */
[----:B------:R-:W-:Y:S01]  /*13560*/  FMUL R67, R204, R67 ;  /* 0x00000043cc437220 */ /* 0x000fe20000400000 */
[----:B------:R-:W-:Y:S01]  /*13570*/  IADD3 R12, R0, 0x120000, RZ ;  /* 0x00120000000c7810 */ /* 0x000fe20007ffe0ff */
[----:B------:R-:W-:Y:S01]  /*13580*/  FMUL R68, R205, R68 ;  /* 0x00000044cd447220 */ /* 0x000fe20000400000 */
[----:B------:R-:W-:Y:S01]  /*13590*/  IADD3 R14, R0, 0x138000, RZ ;  /* 0x00138000000e7810 */ /* 0x000fe20007ffe0ff */
[----:B------:R-:W-:Y:S01]  /*135a0*/  FMUL R69, R206, R69 ;  /* 0x00000045ce457220 */ /* 0x000fe20000400000 */
[----:B------:R-:W-:Y:S01]  /*135b0*/  FMUL R56, R207, R56 ;  /* 0x00000038cf387220 */ /* 0x000fe20000400000 */
[----:B------:R-:W-:Y:S01]  /*135c0*/  FMUL R71, R210, R71 ;  /* 0x00000047d2477220 */ /* 0x000fe20000400000 */
[----:B------:R-:W-:Y:S01]  /*135d0*/  FMUL R58, R211, R58 ;  /* 0x0000003ad33a7220 */ /* 0x000fe20000400000 */
[----:B------:R-:W-:Y:S01]  /*135e0*/  FMUL R195, R212, R195 ;  /* 0x000000c3d4c37220 */ /* 0x000fe20000400000 */
[----:B------:R-:W-:Y:S01]  /*135f0*/  IADD3 R16, R0, 0x150000, RZ ;  /* 0x0015000000107810 */ /* 0x000fe20007ffe0ff */
[----:B------:R-:W-:Y:S01]  /*13600*/  IMAD.WIDE R8, R8, 0x2, R246 ;  /* 0x0000000208087825 */ /* 0x000fe200078e02f6 */
[----:B------:R-:W-:-:S02]  /*13610*/  F2FP.BF16.F32.PACK_AB R32, R164, R85 ;  /* 0x00000055a420723e */ /* 0x000fc400000010ff */
[----:B------:R-:W-:Y:S01]  /*13620*/  F2FP.BF16.F32.PACK_AB R33, R20, R87 ;  /* 0x000000571421723e */ /* 0x000fe200000010ff */
[--C-:B------:R-:W-:Y:S01]  /*13630*/  IMAD.WIDE R10, R10, 0x2, R246.reuse ;  /* 0x000000020a0a7825 */ /* 0x100fe200078e02f6 */
[----:B------:R-:W-:Y:S02]  /*13640*/  F2FP.BF16.F32.PACK_AB R34, R163, R84 ;  /* 0x00000054a322723e */ /* 0x000fe400000010ff */
[----:B------:R-:W-:Y:S02]  /*13650*/  F2FP.BF16.F32.PACK_AB R35, R165, R86 ;  /* 0x00000056a523723e */ /* 0x000fe400000010ff */
[----:B------:R-:W-:Y:S01]  /*13660*/  F2FP.BF16.F32.PACK_AB R21, R22, R83 ;  /* 0x000000531615723e */ /* 0x000fe200000010ff */
[----:B------:R-:W-:Y:S01]  /*13670*/  IMAD.WIDE R12, R12, 0x2, R246 ;  /* 0x000000020c0c7825 */ /* 0x000fe200078e02f6 */
[----:B------:R-:W-:Y:S01]  /*13680*/  F2FP.BF16.F32.PACK_AB R20, R82, R81 ;  /* 0x000000515214723e */ /* 0x000fe200000010ff */
[----:B------:R1:W-:Y:S01]  /*13690*/  @P6 STG.E.128 desc[UR30][R2.64], R4 ;  /* 0x0000000402006986 */ /* 0x0003e2000c101d1e */
[----:B------:R-:W-:-:S02]  /*136a0*/  F2FP.BF16.F32.PACK_AB R22, R177, R80 ;  /* 0x00000050b116723e */ /* 0x000fc400000010ff */
[----:B------:R-:W-:Y:S01]  /*136b0*/  F2FP.BF16.F32.PACK_AB R23, R185, R184 ;  /* 0x000000b8b917723e */ /* 0x000fe200000010ff */
[----:B------:R-:W-:Y:S01]  /*136c0*/  FADD R199, R199, 1 ;  /* 0x3f800000c7c77421 */ /* 0x000fe20000000000 */
[----:B------:R-:W-:Y:S01]  /*136d0*/  F2FP.BF16.F32.PACK_AB R180, R78, R77 ;  /* 0x0000004d4eb4723e */ /* 0x000fe200000010ff */
[----:B------:R-:W-:Y:S01]  /*136e0*/  FADD R200, R200, 1 ;  /* 0x3f800000c8c87421 */ /* 0x000fe20000000000 */
[----:B------:R-:W-:Y:S01]  /*136f0*/  F2FP.BF16.F32.PACK_AB R181, R24, R79 ;  /* 0x0000004f18b5723e */ /* 0x000fe200000010ff */
[----:B------:R-:W-:Y:S01]  /*13700*/  FADD R220, R220, 1 ;  /* 0x3f800000dcdc7421 */ /* 0x000fe20000000000 */
[----:B------:R-:W-:Y:S01]  /*13710*/  F2FP.BF16.F32.PACK_AB R182, R191, R190 ;  /* 0x000000bebfb6723e */ /* 0x000fe200000010ff */
[--C-:B------:R-:W-:Y:S01]  /*13720*/  IMAD.WIDE R14, R14, 0x2, R246.reuse ;  /* 0x000000020e0e7825 */ /* 0x100fe200078e02f6 */
[----:B------:R-:W-:Y:S01]  /*13730*/  F2FP.BF16.F32.PACK_AB R183, R72, R183 ;  /* 0x000000b748b7723e */ /* 0x000fe200000010ff */
[----:B------:R2:W-:Y:S01]  /*13740*/  @P0 STG.E.128 desc[UR30][R8.64], R32 ;  /* 0x0000002008000986 */ /* 0x0005e2000c101d1e */
[----:B------:R-:W-:Y:S01]  /*13750*/  F2FP.BF16.F32.PACK_AB R56, R56, R69 ;  /* 0x000000453838723e */ /* 0x000fe200000010ff */
[----:B------:R-:W-:Y:S01]  /*13760*/  IMAD.WIDE R16, R16, 0x2, R246 ;  /* 0x0000000210107825 */ /* 0x000fe200078e02f6 */
[----:B------:R-:W-:-:S02]  /*13770*/  F2FP.BF16.F32.PACK_AB R57, R209, R208 ;  /* 0x000000d0d139723e */ /* 0x000fc400000010ff */
[----:B------:R-:W-:Y:S02]  /*13780*/  F2FP.BF16.F32.PACK_AB R58, R58, R71 ;  /* 0x000000473a3a723e */ /* 0x000fe400000010ff */
[----:B-1----:R-:W-:Y:S02]  /*13790*/  F2FP.BF16.F32.PACK_AB R4, R196, R73 ;  /* 0x00000049c404723e */ /* 0x002fe400000010ff */
[----:B------:R-:W-:Y:S02]  /*137a0*/  F2FP.BF16.F32.PACK_AB R5, R64, R197 ;  /* 0x000000c54005723e */ /* 0x000fe400000010ff */
[----:B------:R-:W-:Y:S02]  /*137b0*/  F2FP.BF16.F32.PACK_AB R6, R66, R65 ;  /* 0x000000414206723e */ /* 0x000fe400000010ff */
[----:B------:R-:W-:Y:S02]  /*137c0*/  F2FP.BF16.F32.PACK_AB R7, R68, R67 ;  /* 0x000000434407723e */ /* 0x000fe400000010ff */
[----:B------:R-:W-:Y:S01]  /*137d0*/  F2FP.BF16.F32.PACK_AB R59, R26, R195 ;  /* 0x000000c31a3b723e */ /* 0x000fe200000010ff */
[----:B------:R2:W-:Y:S01]  /*137e0*/  @P1 STG.E.128 desc[UR30][R10.64], R20 ;  /* 0x000000140a001986 */ /* 0x0005e2000c101d1e */
[----:B------:R-:W-:Y:S01]  /*137f0*/  FMUL R199, R218, R199 ;  /* 0x000000c7dac77220 */ /* 0x000fe20000400000 */
[----:B------:R-:W-:Y:S01]  /*13800*/  FMUL R200, R219, R200 ;  /* 0x000000c8dbc87220 */ /* 0x000fe20000400000 */
[----:B-----5:R-:W-:Y:S01]  /*13810*/  FMUL R221, R221, R220 ;  /* 0x000000dcdddd7220 */ /* 0x020fe20000400000 */
[----:B------:R-:W-:Y:S01]  /*13820*/  IADD3 R18, R0, 0x168000, RZ ;  /* 0x0016800000127810 */ /* 0x000fe20007ffe0ff */
[----:B------:R2:W-:Y:S04]  /*13830*/  @P2 STG.E.128 desc[UR30][R12.64], R180 ;  /* 0x000000b40c002986 */ /* 0x0005e8000c101d1e */
[----:B------:R2:W-:Y:S01]  /*13840*/  @P3 STG.E.128 desc[UR30][R14.64], R4 ;  /* 0x000000040e003986 */ /* 0x0005e2000c101d1e */
[----:B------:R-:W-:-:S03]  /*13850*/  IMAD.WIDE R18, R18, 0x2, R246 ;  /* 0x0000000212127825 */ /* 0x000fc600078e02f6 */
[----:B------:R2:W-:Y:S01]  /*13860*/  @P4 STG.E.128 desc[UR30][R16.64], R56 ;  /* 0x0000003810004986 */ /* 0x0005e2000c101d1e */
[----:B------:R-:W-:Y:S02]  /*13870*/  F2FP.BF16.F32.PACK_AB R24, R215, R214 ;  /* 0x000000d6d718723e */ /* 0x000fe400000010ff */
[----:B------:R-:W-:Y:S02]  /*13880*/  F2FP.BF16.F32.PACK_AB R25, R217, R216 ;  /* 0x000000d8d919723e */ /* 0x000fe400000010ff */
[----:B------:R-:W-:Y:S02]  /*13890*/  F2FP.BF16.F32.PACK_AB R26, R199, R28 ;  /* 0x0000001cc71a723e */ /* 0x000fe400000010ff */
[----:B------:R-:W-:Y:S01]  /*138a0*/  F2FP.BF16.F32.PACK_AB R27, R221, R200 ;  /* 0x000000c8dd1b723e */ /* 0x000fe200000010ff */
[----:B------:R-:W-:Y:S06]  /*138b0*/  @!P5 EXIT ;  /* 0x000000000000d94d */ /* 0x000fec0003800000 */
[----:B------:R-:W-:Y:S01]  /*138c0*/  STG.E.128 desc[UR30][R18.64], R24 ;  /* 0x0000001812007986 */ /* 0x000fe2000c101d1e */
[----:B------:R-:W-:Y:S05]  /*138d0*/  EXIT ;  /* 0x000000000000794d */ /* 0x000fea0003800000 */
.L_x_385:
[----:B------:R-:W-:-:S00]  /*138e0*/  BRA `(.L_x_385) ;  /* 0xfffffffc00fc7947 */ /* 0x000fc0000383ffff */
[----:B------:R-:W-:-:S00]  /*138f0*/  NOP ;  /* 0x0000000000007918 */ /* 0x000fc00000000000 */
        /* <DEDUP_REMOVED lines=8> */
.L_x_386:


//--------------------- .nv.global.init           --------------------------
	.section	.nv.global.init,"aw",@progbits
.nv.global.init:
	.type		_$_str,@object
	.size		_$_str,(.L_0 - _$_str)
_$_str:
        /*0000*/ 	.byte	0x5f, 0x5f, 0x43, 0x55, 0x44, 0x41, 0x5f, 0x46, 0x54, 0x5a, 0x00
.L_0:


//--------------------- .nv.shared.triton_        --------------------------
	.section	.nv.shared.triton_,"aw",@nobits
	.sectionflags	@""
	.align	16
	.zero		1024


//--------------------- .nv.constant0.triton_     --------------------------
	.section	.nv.constant0.triton_,"a",@progbits
	.sectionflags	@""
	.align	4
.nv.constant0.triton_:
	.zero		564
